	.target	sm_90a

	.elftype	@"ET_EXEC"


//--------------------- .note.nv.tkinfo           --------------------------
	.section	.note.nv.tkinfo,"",@"SHT_NOTE"
	.sectionflags	@"SHF_NOTE_NV_TKINFO"
	.tkinfo
        /*0018*/ 	.word	0x00000002
        /*0030*/ 	.string	""
        /*0030*/ 	.string	"ptxas"
        /*0030*/ 	.string	"Cuda compilation tools, release 13.0, V13.0.88"
        /*0030*/ 	.string	"Build cuda_13.0.r13.0/compiler.36424714_0"
        /*0030*/ 	.string	"-arch sm_90a -m 64 "



//--------------------- .note.nv.cuinfo           --------------------------
	.section	.note.nv.cuinfo,"",@"SHT_NOTE"
	.sectionflags	@"SHF_NOTE_NV_CUINFO"
        /*0018*/ 	.short	0x0002
        /*001a*/ 	.short	0x005a
        /*001c*/ 	.short	0x0082
	.zero		2


//--------------------- .nv.info                  --------------------------
	.section	.nv.info,"",@"SHT_CUDA_INFO"
	.align	4


	//----- nvinfo : EIATTR_REGCOUNT
	.align		4
        /*0000*/ 	.byte	0x04, 0x2f
        /*0002*/ 	.short	(.L_12 - .L_11)
	.align		4
.L_11:
        /*0004*/ 	.word	index@(_ZN7cutlass13device_kernelINS_4gemm6kernel13GemmUniversalIN4cute5tupleIJiiiiEEENS1_10collective13CollectiveMmaINS1_37MainloopSm90TmaGmmaWarpSpecializedFP8ILi2ENS5_IJNS4_1CILi1EEESB_SB_EEENS1_35KernelTmaWarpSpecializedCooperativeEEENS5_IJNSA_ILi256EEENSA_ILi64EEESG_EEENS_12float_e4m3_tENS5_IJlSB_lEEESI_SJ_NS4_8TiledMMAINS4_8MMA_AtomIJNS4_4SM904GMMA30MMA_64x64x32_F32E4M3E4M3_SS_TNILNSN_7ScaleInE1ELSP_1EEEEEENS4_6LayoutINS5_IJNSA_ILi2EEESB_SB_EEENS5_IJSB_NSA_ILi0EEESV_EEEEENS5_IJNS4_10UnderscoreESY_SY_EEEEENS4_13SM90_TMA_LOADENS4_14ComposedLayoutINS4_7SwizzleILi2ELi4ELi3EEENS4_18smem_ptr_flag_bitsILi8EEENSS_INS5_IJNSA_ILi8EEESG_EEENS5_IJSG_SB_EEEEEEEvNS4_8identityES11_S1B_vS1C_EENS_8epilogue10collective6detail29Sm90TmaWarpSpecializedAdapterINS1F_15DefaultEpilogueISI_SJ_SJ_NS1E_6thread17LinearCombinationISI_Li1EffLNS1J_9ScaleType4KindE0ELNS_15FloatRoundStyleE2ESI_EENS1_15EpilogueDefaultEEEEEvvEEEEvNT_6ParamsE)
        /*0008*/ 	.word	0x000000a8


	//----- nvinfo : EIATTR_FRAME_SIZE
	.align		4
.L_12:
        /*000c*/ 	.byte	0x04, 0x11
        /*000e*/ 	.short	(.L_14 - .L_13)
	.align		4
.L_13:
        /*0010*/ 	.word	index@(_ZN7cutlass13device_kernelINS_4gemm6kernel13GemmUniversalIN4cute5tupleIJiiiiEEENS1_10collective13CollectiveMmaINS1_37MainloopSm90TmaGmmaWarpSpecializedFP8ILi2ENS5_IJNS4_1CILi1EEESB_SB_EEENS1_35KernelTmaWarpSpecializedCooperativeEEENS5_IJNSA_ILi256EEENSA_ILi64EEESG_EEENS_12float_e4m3_tENS5_IJlSB_lEEESI_SJ_NS4_8TiledMMAINS4_8MMA_AtomIJNS4_4SM904GMMA30MMA_64x64x32_F32E4M3E4M3_SS_TNILNSN_7ScaleInE1ELSP_1EEEEEENS4_6LayoutINS5_IJNSA_ILi2EEESB_SB_EEENS5_IJSB_NSA_ILi0EEESV_EEEEENS5_IJNS4_10UnderscoreESY_SY_EEEEENS4_13SM90_TMA_LOADENS4_14ComposedLayoutINS4_7SwizzleILi2ELi4ELi3EEENS4_18smem_ptr_flag_bitsILi8EEENSS_INS5_IJNSA_ILi8EEESG_EEENS5_IJSG_SB_EEEEEEEvNS4_8identityES11_S1B_vS1C_EENS_8epilogue10collective6detail29Sm90TmaWarpSpecializedAdapterINS1F_15DefaultEpilogueISI_SJ_SJ_NS1E_6thread17LinearCombinationISI_Li1EffLNS1J_9ScaleType4KindE0ELNS_15FloatRoundStyleE2ESI_EENS1_15EpilogueDefaultEEEEEvvEEEEvNT_6ParamsE)
        /*0014*/ 	.word	0x00000000


	//----- nvinfo : EIATTR_MIN_STACK_SIZE
	.align		4
.L_14:
        /*0018*/ 	.byte	0x04, 0x12
        /*001a*/ 	.short	(.L_16 - .L_15)
	.align		4
.L_15:
        /*001c*/ 	.word	index@(_ZN7cutlass13device_kernelINS_4gemm6kernel13GemmUniversalIN4cute5tupleIJiiiiEEENS1_10collective13CollectiveMmaINS1_37MainloopSm90TmaGmmaWarpSpecializedFP8ILi2ENS5_IJNS4_1CILi1EEESB_SB_EEENS1_35KernelTmaWarpSpecializedCooperativeEEENS5_IJNSA_ILi256EEENSA_ILi64EEESG_EEENS_12float_e4m3_tENS5_IJlSB_lEEESI_SJ_NS4_8TiledMMAINS4_8MMA_AtomIJNS4_4SM904GMMA30MMA_64x64x32_F32E4M3E4M3_SS_TNILNSN_7ScaleInE1ELSP_1EEEEEENS4_6LayoutINS5_IJNSA_ILi2EEESB_SB_EEENS5_IJSB_NSA_ILi0EEESV_EEEEENS5_IJNS4_10UnderscoreESY_SY_EEEEENS4_13SM90_TMA_LOADENS4_14ComposedLayoutINS4_7SwizzleILi2ELi4ELi3EEENS4_18smem_ptr_flag_bitsILi8EEENSS_INS5_IJNSA_ILi8EEESG_EEENS5_IJSG_SB_EEEEEEEvNS4_8identityES11_S1B_vS1C_EENS_8epilogue10collective6detail29Sm90TmaWarpSpecializedAdapterINS1F_15DefaultEpilogueISI_SJ_SJ_NS1E_6thread17LinearCombinationISI_Li1EffLNS1J_9ScaleType4KindE0ELNS_15FloatRoundStyleE2ESI_EENS1_15EpilogueDefaultEEEEEvvEEEEvNT_6ParamsE)
        /*0020*/ 	.word	0x00000000
.L_16:


//--------------------- .nv.compat                --------------------------
	.section	.nv.compat,"",@"SHT_CUDA_COMPAT_INFO"
	.align	4
        /*0000*/ 	.byte	0x02, 0x09, 0x01, 0x00, 0x02, 0x02, 0x04, 0x00, 0x02, 0x05, 0x05, 0x00, 0x03, 0x07, 0x01, 0x01
        /*0010*/ 	.byte	0x02, 0x03, 0x01, 0x00, 0x02, 0x06, 0x01, 0x00, 0x04, 0x0b, 0x08, 0x00, 0x00, 0x00, 0x00, 0x00
        /*0020*/ 	.byte	0x00, 0x00, 0x00, 0x00


//--------------------- .nv.info._ZN7cutlass13device_kernelINS_4gemm6kernel13GemmUniversalIN4cute5tupleIJiiiiEEENS1_10collective13CollectiveMmaINS1_37MainloopSm90TmaGmmaWarpSpecializedFP8ILi2ENS5_IJNS4_1CILi1EEESB_SB_EEENS1_35KernelTmaWarpSpecializedCooperativeEEENS5_IJNSA_ILi256EEENSA_ILi64EEESG_EEENS_12float_e4m3_tENS5_IJlSB_lEEESI_SJ_NS4_8TiledMMAINS4_8MMA_AtomIJNS4_4SM904GMMA30MMA_64x64x32_F32E4M3E4M3_SS_TNILNSN_7ScaleInE1ELSP_1EEEEEENS4_6LayoutINS5_IJNSA_ILi2EEESB_SB_EEENS5_IJSB_NSA_ILi0EEESV_EEEEENS5_IJNS4_10UnderscoreESY_SY_EEEEENS4_13SM90_TMA_LOADENS4_14ComposedLayoutINS4_7SwizzleILi2ELi4ELi3EEENS4_18smem_ptr_flag_bitsILi8EEENSS_INS5_IJNSA_ILi8EEESG_EEENS5_IJSG_SB_EEEEEEEvNS4_8identityES11_S1B_vS1C_EENS_8epilogue10collective6detail29Sm90TmaWarpSpecializedAdapterINS1F_15DefaultEpilogueISI_SJ_SJ_NS1E_6thread17LinearCombinationISI_Li1EffLNS1J_9ScaleType4KindE0ELNS_15FloatRoundStyleE2ESI_EENS1_15EpilogueDefaultEEEEEvvEEEEvNT_6ParamsE --------------------------
	.section	.nv.info._ZN7cutlass13device_kernelINS_4gemm6kernel13GemmUniversalIN4cute5tupleIJiiiiEEENS1_10collective13CollectiveMmaINS1_37MainloopSm90TmaGmmaWarpSpecializedFP8ILi2ENS5_IJNS4_1CILi1EEESB_SB_EEENS1_35KernelTmaWarpSpecializedCooperativeEEENS5_IJNSA_ILi256EEENSA_ILi64EEESG_EEENS_12float_e4m3_tENS5_IJlSB_lEEESI_SJ_NS4_8TiledMMAINS4_8MMA_AtomIJNS4_4SM904GMMA30MMA_64x64x32_F32E4M3E4M3_SS_TNILNSN_7ScaleInE1ELSP_1EEEEEENS4_6LayoutINS5_IJNSA_ILi2EEESB_SB_EEENS5_IJSB_NSA_ILi0EEESV_EEEEENS5_IJNS4_10UnderscoreESY_SY_EEEEENS4_13SM90_TMA_LOADENS4_14ComposedLayoutINS4_7SwizzleILi2ELi4ELi3EEENS4_18smem_ptr_flag_bitsILi8EEENSS_INS5_IJNSA_ILi8EEESG_EEENS5_IJSG_SB_EEEEEEEvNS4_8identityES11_S1B_vS1C_EENS_8epilogue10collective6detail29Sm90TmaWarpSpecializedAdapterINS1F_15DefaultEpilogueISI_SJ_SJ_NS1E_6thread17LinearCombinationISI_Li1EffLNS1J_9ScaleType4KindE0ELNS_15FloatRoundStyleE2ESI_EENS1_15EpilogueDefaultEEEEEvvEEEEvNT_6ParamsE,"",@"SHT_CUDA_INFO"
	.sectionflags	@""
	.align	4


	//----- nvinfo : EIATTR_CUDA_API_VERSION
	.align		4
        /*0000*/ 	.byte	0x04, 0x37
        /*0002*/ 	.short	(.L_18 - .L_17)
.L_17:
        /*0004*/ 	.word	0x00000082


	//----- nvinfo : EIATTR_KPARAM_INFO
	.align		4
.L_18:
        /*0008*/ 	.byte	0x04, 0x17
        /*000a*/ 	.short	(.L_20 - .L_19)
.L_19:
        /*000c*/ 	.word	0x00000000
        /*0010*/ 	.short	0x0000
        /*0012*/ 	.short	0x0070
        /*0014*/ 	.byte	0x00, 0xf0, 0x01, 0x10


	//----- nvinfo : EIATTR_SPARSE_MMA_MASK
	.align		4
.L_20:
        /*0018*/ 	.byte	0x03, 0x50
        /*001a*/ 	.short	0x0000


	//----- nvinfo : EIATTR_MAXREG_COUNT
	.align		4
        /*001c*/ 	.byte	0x03, 0x1b
        /*001e*/ 	.short	0x00a8


	//----- nvinfo : EIATTR_NUM_BARRIERS
	.align		4
        /*0020*/ 	.byte	0x02, 0x4c
        /*0022*/ 	.byte	0x01
	.zero		1


	//----- nvinfo : EIATTR_MERCURY_ISA_VERSION
	.align		4
        /*0024*/ 	.byte	0x03, 0x5f
        /*0026*/ 	.short	0x0101


	//----- nvinfo : EIATTR_INT_WARP_WIDE_INSTR_OFFSETS
	.align		4
        /*0028*/ 	.byte	0x04, 0x31
        /*002a*/ 	.short	(.L_22 - .L_21)


	//   ....[0]....
.L_21:
        /*002c*/ 	.word	0x00000390


	//   ....[1]....
        /*0030*/ 	.word	0x000003a0


	//   ....[2]....
        /*0034*/ 	.word	0x00000490


	//----- nvinfo : EIATTR_COOP_GROUP_MASK_REGIDS
	.align		4
.L_22:
        /*0038*/ 	.byte	0x04, 0x29
        /*003a*/ 	.short	(.L_24 - .L_23)


	//   ....[0]....
.L_23:
        /*003c*/ 	.word	0xffffffff


	//   ....[1]....
        /*0040*/ 	.word	0xffffffff


	//   ....[2]....
        /*0044*/ 	.word	0xffffffff


	//   ....[3]....
        /*0048*/ 	.word	0xffffffff


	//   ....[4]....
        /*004c*/ 	.word	0xffffffff


	//----- nvinfo : EIATTR_COOP_GROUP_INSTR_OFFSETS
	.align		4
.L_24:
        /*0050*/ 	.byte	0x04, 0x28
        /*0052*/ 	.short	(.L_26 - .L_25)


	//   ....[0]....
.L_25:
        /*0054*/ 	.word	0x00000060


	//   ....[1]....
        /*0058*/ 	.word	0x00000070


	//   ....[2]....
        /*005c*/ 	.word	0x00000130


	//   ....[3]....
        /*0060*/ 	.word	0x00000280


	//   ....[4]....
        /*0064*/ 	.word	0x00000f80


	//----- nvinfo : EIATTR_REG_RECONFIG
	.align		4
.L_26:
        /*0068*/ 	.byte	0x01, 0x54
	.zero		2


	//----- nvinfo : EIATTR_MBARRIER_INSTR_OFFSETS
	.align		4
        /*006c*/ 	.byte	0x04, 0x39
        /*006e*/ 	.short	(.L_28 - .L_27)


	//   ....[0]....
.L_27:
        /*0070*/ 	.word	0x00000230
        /*0074*/ 	.word	0x000000ff
        /*0078*/ 	.word	0x00000000
        /*007c*/ 	.short	0x0100
        /*007e*/ 	.byte	0x08
	.zero		1


	//   ....[1]....
        /*0080*/ 	.word	0x00000240
        /*0084*/ 	.word	0x000000ff
        /*0088*/ 	.word	0x00000010
        /*008c*/ 	.short	0x0100
        /*008e*/ 	.byte	0x08
	.zero		1


	//   ....[2]....
        /*0090*/ 	.word	0x00000250
        /*0094*/ 	.word	0x000000ff
        /*0098*/ 	.word	0x00000008
        /*009c*/ 	.short	0x0100
        /*009e*/ 	.byte	0x08
	.zero		1


	//   ....[3]....
        /*00a0*/ 	.word	0x00000260
        /*00a4*/ 	.word	0x000000ff
        /*00a8*/ 	.word	0x00000018
        /*00ac*/ 	.short	0x0100
        /*00ae*/ 	.byte	0x08
	.zero		1


	//   ....[4]....
        /*00b0*/ 	.word	0x000004e0
        /*00b4*/ 	.word	0x000000ff
        /*00b8*/ 	.word	0x00000030
        /*00bc*/ 	.short	0x0100
        /*00be*/ 	.byte	0x06
	.zero		1


	//   ....[5]....
        /*00c0*/ 	.word	0x00000540
        /*00c4*/ 	.word	0x000000ff
        /*00c8*/ 	.word	0x00000038
        /*00cc*/ 	.short	0x0100
        /*00ce*/ 	.byte	0x06
	.zero		1


	//   ....[6]....
        /*00d0*/ 	.word	0x000014b0
        /*00d4*/ 	.word	0x000000ff
        /*00d8*/ 	.word	0x00000000
        /*00dc*/ 	.short	0x010a
        /*00de*/ 	.byte	0x06
	.zero		1


	//   ....[7]....
        /*00e0*/ 	.word	0x000014f0
        /*00e4*/ 	.word	0x000000ff
        /*00e8*/ 	.word	0x00000000
        /*00ec*/ 	.short	0x010a
        /*00ee*/ 	.byte	0x06
	.zero		1


	//   ....[8]....
        /*00f0*/ 	.word	0x00001ec0
        /*00f4*/ 	.word	0x000000ff
        /*00f8*/ 	.word	0x00000000
        /*00fc*/ 	.short	0x010a
        /*00fe*/ 	.byte	0x0c
	.zero		1


	//   ....[9]....
        /*0100*/ 	.word	0x00001f00
        /*0104*/ 	.word	0x000000ff
        /*0108*/ 	.word	0x00000000
        /*010c*/ 	.short	0x010a
        /*010e*/ 	.byte	0x0c
	.zero		1


	//   ....[10]....
        /*0110*/ 	.word	0x000025d0
        /*0114*/ 	.word	0x000000ff
        /*0118*/ 	.word	0x00000000
        /*011c*/ 	.short	0x0101
        /*011e*/ 	.byte	0x08
	.zero		1


	//   ....[11]....
        /*0120*/ 	.word	0x00002c00
        /*0124*/ 	.word	0x000000ff
        /*0128*/ 	.word	0x00000000
        /*012c*/ 	.short	0x0101
        /*012e*/ 	.byte	0x06
	.zero		1


	//   ....[12]....
        /*0130*/ 	.word	0x00008720
        /*0134*/ 	.word	0x00000012
        /*0138*/ 	.word	0x00000010
        /*013c*/ 	.short	0x010a
        /*013e*/ 	.byte	0x3f
	.zero		1


	//   ....[13]....
        /*0140*/ 	.word	0x00008af0
        /*0144*/ 	.word	0x00000006
        /*0148*/ 	.word	0x00000038
        /*014c*/ 	.short	0x0101
        /*014e*/ 	.byte	0x3f
	.zero		1


	//   ....[14]....
        /*0150*/ 	.word	0x000091e0
        /*0154*/ 	.word	0x00000007
        /*0158*/ 	.word	0x00000000
        /*015c*/ 	.short	0x010a
        /*015e*/ 	.byte	0x3f
	.zero		1


	//   ....[15]....
        /*0160*/ 	.word	0x00009260
        /*0164*/ 	.word	0x00000005
        /*0168*/ 	.word	0x00000000
        /*016c*/ 	.short	0x010a
        /*016e*/ 	.byte	0x3f
	.zero		1


	//   ....[16]....
        /*0170*/ 	.word	0x000092d0
        /*0174*/ 	.word	0x0000000b
        /*0178*/ 	.word	0x00000000
        /*017c*/ 	.short	0x010a
        /*017e*/ 	.byte	0x3f
	.zero		1


	//   ....[17]....
        /*0180*/ 	.word	0x00009330
        /*0184*/ 	.word	0x0000000c
        /*0188*/ 	.word	0x00000000
        /*018c*/ 	.short	0x010a
        /*018e*/ 	.byte	0x3f
	.zero		1


	//   ....[18]....
        /*0190*/ 	.word	0x00009400
        /*0194*/ 	.word	0x00000012
        /*0198*/ 	.word	0x00000010
        /*019c*/ 	.short	0x010a
        /*019e*/ 	.byte	0x3f
	.zero		1


	//   ....[19]....
        /*01a0*/ 	.word	0x000094e0
        /*01a4*/ 	.word	0x00000007
        /*01a8*/ 	.word	0x00000000
        /*01ac*/ 	.short	0x010a
        /*01ae*/ 	.byte	0x3f
	.zero		1


	//----- nvinfo : EIATTR_NUM_MBARRIERS
	.align		4
.L_28:
        /*01b0*/ 	.byte	0x03, 0x38
        /*01b2*/ 	.short	0x0006


	//----- nvinfo : EIATTR_EXIT_INSTR_OFFSETS
	.align		4
        /*01b4*/ 	.byte	0x04, 0x1c
        /*01b6*/ 	.short	(.L_30 - .L_29)


	//   ....[0]....
.L_29:
        /*01b8*/ 	.word	0x00000590


	//   ....[1]....
        /*01bc*/ 	.word	0x00000e50


	//   ....[2]....
        /*01c0*/ 	.word	0x00007d90


	//   ....[3]....
        /*01c4*/ 	.word	0x000083c0


	//   ....[4]....
        /*01c8*/ 	.word	0x000092b0


	//----- nvinfo : EIATTR_MAX_THREADS
	.align		4
.L_30:
        /*01cc*/ 	.byte	0x04, 0x05
        /*01ce*/ 	.short	(.L_32 - .L_31)
.L_31:
        /*01d0*/ 	.word	0x00000180
        /*01d4*/ 	.word	0x00000001
        /*01d8*/ 	.word	0x00000001


	//----- nvinfo : EIATTR_CRS_STACK_SIZE
	.align		4
.L_32:
        /*01dc*/ 	.byte	0x04, 0x1e
        /*01de*/ 	.short	(.L_34 - .L_33)
.L_33:
        /*01e0*/ 	.word	0x00000000


	//----- nvinfo : EIATTR_CBANK_PARAM_SIZE
	.align		4
.L_34:
        /*01e4*/ 	.byte	0x03, 0x19
        /*01e6*/ 	.short	0x0470


	//----- nvinfo : EIATTR_PARAM_CBANK
	.align		4
        /*01e8*/ 	.byte	0x04, 0x0a
        /*01ea*/ 	.short	(.L_36 - .L_35)
	.align		4
.L_35:
        /*01ec*/ 	.word	index@(.nv.constant0._ZN7cutlass13device_kernelINS_4gemm6kernel13GemmUniversalIN4cute5tupleIJiiiiEEENS1_10collective13CollectiveMmaINS1_37MainloopSm90TmaGmmaWarpSpecializedFP8ILi2ENS5_IJNS4_1CILi1EEESB_SB_EEENS1_35KernelTmaWarpSpecializedCooperativeEEENS5_IJNSA_ILi256EEENSA_ILi64EEESG_EEENS_12float_e4m3_tENS5_IJlSB_lEEESI_SJ_NS4_8TiledMMAINS4_8MMA_AtomIJNS4_4SM904GMMA30MMA_64x64x32_F32E4M3E4M3_SS_TNILNSN_7ScaleInE1ELSP_1EEEEEENS4_6LayoutINS5_IJNSA_ILi2EEESB_SB_EEENS5_IJSB_NSA_ILi0EEESV_EEEEENS5_IJNS4_10UnderscoreESY_SY_EEEEENS4_13SM90_TMA_LOADENS4_14ComposedLayoutINS4_7SwizzleILi2ELi4ELi3EEENS4_18smem_ptr_flag_bitsILi8EEENSS_INS5_IJNSA_ILi8EEESG_EEENS5_IJSG_SB_EEEEEEEvNS4_8identityES11_S1B_vS1C_EENS_8epilogue10collective6detail29Sm90TmaWarpSpecializedAdapterINS1F_15DefaultEpilogueISI_SJ_SJ_NS1E_6thread17LinearCombinationISI_Li1EffLNS1J_9ScaleType4KindE0ELNS_15FloatRoundStyleE2ESI_EENS1_15EpilogueDefaultEEEEEvvEEEEvNT_6ParamsE)
        /*01f0*/ 	.short	0x0210
        /*01f2*/ 	.short	0x0470


	//----- nvinfo : EIATTR_SW_WAR
	.align		4
.L_36:
        /*01f4*/ 	.byte	0x04, 0x36
        /*01f6*/ 	.short	(.L_38 - .L_37)
.L_37:
        /*01f8*/ 	.word	0x00000008
.L_38:


//--------------------- .nv.callgraph             --------------------------
	.section	.nv.callgraph,"",@"SHT_CUDA_CALLGRAPH"
	.align	4
	.sectionentsize	8
	.align		4
        /*0000*/ 	.word	0x00000000
	.align		4
        /*0004*/ 	.word	0xffffffff
	.align		4
        /*0008*/ 	.word	0x00000000
	.align		4
        /*000c*/ 	.word	0xfffffffe
	.align		4
        /*0010*/ 	.word	0x00000000
	.align		4
        /*0014*/ 	.word	0xfffffffd
	.align		4
        /*0018*/ 	.word	0x00000000
	.align		4
        /*001c*/ 	.word	0xfffffffc


//--------------------- .nv.constant4             --------------------------
	.section	.nv.constant4,"a",@progbits
	.align	8
	.align		8
.nv.constant4:
        /*0000*/ 	.dword	_ZN40_INTERNAL_ad6e9694_4_k_cu_d804fe5b_189824cuda3std3__45__cpo5beginE
	.align		8
        /*0008*/ 	.dword	_ZN40_INTERNAL_ad6e9694_4_k_cu_d804fe5b_189824cuda3std3__45__cpo3endE
	.align		8
        /*0010*/ 	.dword	_ZN40_INTERNAL_ad6e9694_4_k_cu_d804fe5b_189824cuda3std3__45__cpo6cbeginE
	.align		8
        /*0018*/ 	.dword	_ZN40_INTERNAL_ad6e9694_4_k_cu_d804fe5b_189824cuda3std3__45__cpo4cendE
	.align		8
        /*0020*/ 	.dword	_ZN40_INTERNAL_ad6e9694_4_k_cu_d804fe5b_189824cuda3std3__442_GLOBAL__N__ad6e9694_4_k_cu_d804fe5b_189826ignoreE
	.align		8
        /*0028*/ 	.dword	_ZN40_INTERNAL_ad6e9694_4_k_cu_d804fe5b_189824cuda3std3__419piecewise_constructE
	.align		8
        /*0030*/ 	.dword	_ZN40_INTERNAL_ad6e9694_4_k_cu_d804fe5b_189824cuda3std3__48in_placeE
	.align		8
        /*0038*/ 	.dword	_ZN40_INTERNAL_ad6e9694_4_k_cu_d804fe5b_189824cuda3std6ranges3__45__cpo4swapE
	.align		8
        /*0040*/ 	.dword	_ZN40_INTERNAL_ad6e9694_4_k_cu_d804fe5b_189824cuda3std6ranges3__45__cpo9iter_moveE
	.align		8
        /*0048*/ 	.dword	_ZN40_INTERNAL_ad6e9694_4_k_cu_d804fe5b_189824cute7productE
	.align		8
        /*0050*/ 	.dword	_ZN40_INTERNAL_ad6e9694_4_k_cu_d804fe5b_189824cute1_E


//--------------------- .text._ZN7cutlass13device_kernelINS_4gemm6kernel13GemmUniversalIN4cute5tupleIJiiiiEEENS1_10collective13CollectiveMmaINS1_37MainloopSm90TmaGmmaWarpSpecializedFP8ILi2ENS5_IJNS4_1CILi1EEESB_SB_EEENS1_35KernelTmaWarpSpecializedCooperativeEEENS5_IJNSA_ILi256EEENSA_ILi64EEESG_EEENS_12float_e4m3_tENS5_IJlSB_lEEESI_SJ_NS4_8TiledMMAINS4_8MMA_AtomIJNS4_4SM904GMMA30MMA_64x64x32_F32E4M3E4M3_SS_TNILNSN_7ScaleInE1ELSP_1EEEEEENS4_6LayoutINS5_IJNSA_ILi2EEESB_SB_EEENS5_IJSB_NSA_ILi0EEESV_EEEEENS5_IJNS4_10UnderscoreESY_SY_EEEEENS4_13SM90_TMA_LOADENS4_14ComposedLayoutINS4_7SwizzleILi2ELi4ELi3EEENS4_18smem_ptr_flag_bitsILi8EEENSS_INS5_IJNSA_ILi8EEESG_EEENS5_IJSG_SB_EEEEEEEvNS4_8identityES11_S1B_vS1C_EENS_8epilogue10collective6detail29Sm90TmaWarpSpecializedAdapterINS1F_15DefaultEpilogueISI_SJ_SJ_NS1E_6thread17LinearCombinationISI_Li1EffLNS1J_9ScaleType4KindE0ELNS_15FloatRoundStyleE2ESI_EENS1_15EpilogueDefaultEEEEEvvEEEEvNT_6ParamsE --------------------------
	.section	.text._ZN7cutlass13device_kernelINS_4gemm6kernel13GemmUniversalIN4cute5tupleIJiiiiEEENS1_10collective13CollectiveMmaINS1_37MainloopSm90TmaGmmaWarpSpecializedFP8ILi2ENS5_IJNS4_1CILi1EEESB_SB_EEENS1_35KernelTmaWarpSpecializedCooperativeEEENS5_IJNSA_ILi256EEENSA_ILi64EEESG_EEENS_12float_e4m3_tENS5_IJlSB_lEEESI_SJ_NS4_8TiledMMAINS4_8MMA_AtomIJNS4_4SM904GMMA30MMA_64x64x32_F32E4M3E4M3_SS_TNILNSN_7ScaleInE1ELSP_1EEEEEENS4_6LayoutINS5_IJNSA_ILi2EEESB_SB_EEENS5_IJSB_NSA_ILi0EEESV_EEEEENS5_IJNS4_10UnderscoreESY_SY_EEEEENS4_13SM90_TMA_LOADENS4_14ComposedLayoutINS4_7SwizzleILi2ELi4ELi3EEENS4_18smem_ptr_flag_bitsILi8EEENSS_INS5_IJNSA_ILi8EEESG_EEENS5_IJSG_SB_EEEEEEEvNS4_8identityES11_S1B_vS1C_EENS_8epilogue10collective6detail29Sm90TmaWarpSpecializedAdapterINS1F_15DefaultEpilogueISI_SJ_SJ_NS1E_6thread17LinearCombinationISI_Li1EffLNS1J_9ScaleType4KindE0ELNS_15FloatRoundStyleE2ESI_EENS1_15EpilogueDefaultEEEEEvvEEEEvNT_6ParamsE,"ax",@progbits
	.align	128
.text._ZN7cutlass13device_kernelINS_4gemm6kernel13GemmUniversalIN4cute5tupleIJiiiiEEENS1_10collective13CollectiveMmaINS1_37MainloopSm90TmaGmmaWarpSpecializedFP8ILi2ENS5_IJNS4_1CILi1EEESB_SB_EEENS1_35KernelTmaWarpSpecializedCooperativeEEENS5_IJNSA_ILi256EEENSA_ILi64EEESG_EEENS_12float_e4m3_tENS5_IJlSB_lEEESI_SJ_NS4_8TiledMMAINS4_8MMA_AtomIJNS4_4SM904GMMA30MMA_64x64x32_F32E4M3E4M3_SS_TNILNSN_7ScaleInE1ELSP_1EEEEEENS4_6LayoutINS5_IJNSA_ILi2EEESB_SB_EEENS5_IJSB_NSA_ILi0EEESV_EEEEENS5_IJNS4_10UnderscoreESY_SY_EEEEENS4_13SM90_TMA_LOADENS4_14ComposedLayoutINS4_7SwizzleILi2ELi4ELi3EEENS4_18smem_ptr_flag_bitsILi8EEENSS_INS5_IJNSA_ILi8EEESG_EEENS5_IJSG_SB_EEEEEEEvNS4_8identityES11_S1B_vS1C_EENS_8epilogue10collective6detail29Sm90TmaWarpSpecializedAdapterINS1F_15DefaultEpilogueISI_SJ_SJ_NS1E_6thread17LinearCombinationISI_Li1EffLNS1J_9ScaleType4KindE0ELNS_15FloatRoundStyleE2ESI_EENS1_15EpilogueDefaultEEEEEvvEEEEvNT_6ParamsE:
        .type           _ZN7cutlass13device_kernelINS_4gemm6kernel13GemmUniversalIN4cute5tupleIJiiiiEEENS1_10collective13CollectiveMmaINS1_37MainloopSm90TmaGmmaWarpSpecializedFP8ILi2ENS5_IJNS4_1CILi1EEESB_SB_EEENS1_35KernelTmaWarpSpecializedCooperativeEEENS5_IJNSA_ILi256EEENSA_ILi64EEESG_EEENS_12float_e4m3_tENS5_IJlSB_lEEESI_SJ_NS4_8TiledMMAINS4_8MMA_AtomIJNS4_4SM904GMMA30MMA_64x64x32_F32E4M3E4M3_SS_TNILNSN_7ScaleInE1ELSP_1EEEEEENS4_6LayoutINS5_IJNSA_ILi2EEESB_SB_EEENS5_IJSB_NSA_ILi0EEESV_EEEEENS5_IJNS4_10UnderscoreESY_SY_EEEEENS4_13SM90_TMA_LOADENS4_14ComposedLayoutINS4_7SwizzleILi2ELi4ELi3EEENS4_18smem_ptr_flag_bitsILi8EEENSS_INS5_IJNSA_ILi8EEESG_EEENS5_IJSG_SB_EEEEEEEvNS4_8identityES11_S1B_vS1C_EENS_8epilogue10collective6detail29Sm90TmaWarpSpecializedAdapterINS1F_15DefaultEpilogueISI_SJ_SJ_NS1E_6thread17LinearCombinationISI_Li1EffLNS1J_9ScaleType4KindE0ELNS_15FloatRoundStyleE2ESI_EENS1_15EpilogueDefaultEEEEEvvEEEEvNT_6ParamsE,@function
        .size           _ZN7cutlass13device_kernelINS_4gemm6kernel13GemmUniversalIN4cute5tupleIJiiiiEEENS1_10collective13CollectiveMmaINS1_37MainloopSm90TmaGmmaWarpSpecializedFP8ILi2ENS5_IJNS4_1CILi1EEESB_SB_EEENS1_35KernelTmaWarpSpecializedCooperativeEEENS5_IJNSA_ILi256EEENSA_ILi64EEESG_EEENS_12float_e4m3_tENS5_IJlSB_lEEESI_SJ_NS4_8TiledMMAINS4_8MMA_AtomIJNS4_4SM904GMMA30MMA_64x64x32_F32E4M3E4M3_SS_TNILNSN_7ScaleInE1ELSP_1EEEEEENS4_6LayoutINS5_IJNSA_ILi2EEESB_SB_EEENS5_IJSB_NSA_ILi0EEESV_EEEEENS5_IJNS4_10UnderscoreESY_SY_EEEEENS4_13SM90_TMA_LOADENS4_14ComposedLayoutINS4_7SwizzleILi2ELi4ELi3EEENS4_18smem_ptr_flag_bitsILi8EEENSS_INS5_IJNSA_ILi8EEESG_EEENS5_IJSG_SB_EEEEEEEvNS4_8identityES11_S1B_vS1C_EENS_8epilogue10collective6detail29Sm90TmaWarpSpecializedAdapterINS1F_15DefaultEpilogueISI_SJ_SJ_NS1E_6thread17LinearCombinationISI_Li1EffLNS1J_9ScaleType4KindE0ELNS_15FloatRoundStyleE2ESI_EENS1_15EpilogueDefaultEEEEEvvEEEEvNT_6ParamsE,(.L_x_197 - _ZN7cutlass13device_kernelINS_4gemm6kernel13GemmUniversalIN4cute5tupleIJiiiiEEENS1_10collective13CollectiveMmaINS1_37MainloopSm90TmaGmmaWarpSpecializedFP8ILi2ENS5_IJNS4_1CILi1EEESB_SB_EEENS1_35KernelTmaWarpSpecializedCooperativeEEENS5_IJNSA_ILi256EEENSA_ILi64EEESG_EEENS_12float_e4m3_tENS5_IJlSB_lEEESI_SJ_NS4_8TiledMMAINS4_8MMA_AtomIJNS4_4SM904GMMA30MMA_64x64x32_F32E4M3E4M3_SS_TNILNSN_7ScaleInE1ELSP_1EEEEEENS4_6LayoutINS5_IJNSA_ILi2EEESB_SB_EEENS5_IJSB_NSA_ILi0EEESV_EEEEENS5_IJNS4_10UnderscoreESY_SY_EEEEENS4_13SM90_TMA_LOADENS4_14ComposedLayoutINS4_7SwizzleILi2ELi4ELi3EEENS4_18smem_ptr_flag_bitsILi8EEENSS_INS5_IJNSA_ILi8EEESG_EEENS5_IJSG_SB_EEEEEEEvNS4_8identityES11_S1B_vS1C_EENS_8epilogue10collective6detail29Sm90TmaWarpSpecializedAdapterINS1F_15DefaultEpilogueISI_SJ_SJ_NS1E_6thread17LinearCombinationISI_Li1EffLNS1J_9ScaleType4KindE0ELNS_15FloatRoundStyleE2ESI_EENS1_15EpilogueDefaultEEEEEvvEEEEvNT_6ParamsE)
        .other          _ZN7cutlass13device_kernelINS_4gemm6kernel13GemmUniversalIN4cute5tupleIJiiiiEEENS1_10collective13CollectiveMmaINS1_37MainloopSm90TmaGmmaWarpSpecializedFP8ILi2ENS5_IJNS4_1CILi1EEESB_SB_EEENS1_35KernelTmaWarpSpecializedCooperativeEEENS5_IJNSA_ILi256EEENSA_ILi64EEESG_EEENS_12float_e4m3_tENS5_IJlSB_lEEESI_SJ_NS4_8TiledMMAINS4_8MMA_AtomIJNS4_4SM904GMMA30MMA_64x64x32_F32E4M3E4M3_SS_TNILNSN_7ScaleInE1ELSP_1EEEEEENS4_6LayoutINS5_IJNSA_ILi2EEESB_SB_EEENS5_IJSB_NSA_ILi0EEESV_EEEEENS5_IJNS4_10UnderscoreESY_SY_EEEEENS4_13SM90_TMA_LOADENS4_14ComposedLayoutINS4_7SwizzleILi2ELi4ELi3EEENS4_18smem_ptr_flag_bitsILi8EEENSS_INS5_IJNSA_ILi8EEESG_EEENS5_IJSG_SB_EEEEEEEvNS4_8identityES11_S1B_vS1C_EENS_8epilogue10collective6detail29Sm90TmaWarpSpecializedAdapterINS1F_15DefaultEpilogueISI_SJ_SJ_NS1E_6thread17LinearCombinationISI_Li1EffLNS1J_9ScaleType4KindE0ELNS_15FloatRoundStyleE2ESI_EENS1_15EpilogueDefaultEEEEEvvEEEEvNT_6ParamsE,@"STO_CUDA_ENTRY STV_DEFAULT"
_ZN7cutlass13device_kernelINS_4gemm6kernel13GemmUniversalIN4cute5tupleIJiiiiEEENS1_10collective13CollectiveMmaINS1_37MainloopSm90TmaGmmaWarpSpecializedFP8ILi2ENS5_IJNS4_1CILi1EEESB_SB_EEENS1_35KernelTmaWarpSpecializedCooperativeEEENS5_IJNSA_ILi256EEENSA_ILi64EEESG_EEENS_12float_e4m3_tENS5_IJlSB_lEEESI_SJ_NS4_8TiledMMAINS4_8MMA_AtomIJNS4_4SM904GMMA30MMA_64x64x32_F32E4M3E4M3_SS_TNILNSN_7ScaleInE1ELSP_1EEEEEENS4_6LayoutINS5_IJNSA_ILi2EEESB_SB_EEENS5_IJSB_NSA_ILi0EEESV_EEEEENS5_IJNS4_10UnderscoreESY_SY_EEEEENS4_13SM90_TMA_LOADENS4_14ComposedLayoutINS4_7SwizzleILi2ELi4ELi3EEENS4_18smem_ptr_flag_bitsILi8EEENSS_INS5_IJNSA_ILi8EEESG_EEENS5_IJSG_SB_EEEEEEEvNS4_8identityES11_S1B_vS1C_EENS_8epilogue10collective6detail29Sm90TmaWarpSpecializedAdapterINS1F_15DefaultEpilogueISI_SJ_SJ_NS1E_6thread17LinearCombinationISI_Li1EffLNS1J_9ScaleType4KindE0ELNS_15FloatRoundStyleE2ESI_EENS1_15EpilogueDefaultEEEEEvvEEEEvNT_6ParamsE:
[----:B------:R-:W-:Y:S01]  /*0000*/  LDC R1, c[0x0][0x28] ;  /* 0x00000a00ff017b82 */ /* 0x000fe20000000800 */
[----:B------:R-:W0:Y:S01]  /*0010*/  S2R R0, SR_TID.X ;  /* 0x0000000000007919 */ /* 0x000e220000002100 */
[----:B------:R-:W-:Y:S01]  /*0020*/  ELECT P0, URZ, PT ;  /* 0x00000000003f782f */ /* 0x000fe20003800000 */
[----:B------:R-:W-:Y:S01]  /*0030*/  BSSY B0, `(.L_x_0) ;  /* 0x000000f000007945 */ /* 0x000fe20003800000 */
[--C-:B0-----:R-:W-:Y:S02]  /*0040*/  SHF.R.U32.HI R2, RZ, 0x5, R0.reuse ;  /* 0x00000005ff027819 */ /* 0x101fe40000011600 */
[----:B------:R-:W-:-:S03]  /*0050*/  SHF.R.U32.HI R3, RZ, 0x7, R0 ;  /* 0x00000007ff037819 */ /* 0x000fc60000011600 */
[----:B------:R-:W0:Y:S04]  /*0060*/  SHFL.IDX PT, R5, R2, RZ, 0x1f ;  /* 0x00001fff02057589 */ /* 0x000e2800000e0000 */
[----:B------:R1:W2:Y:S01]  /*0070*/  SHFL.IDX PT, R6, R3, RZ, 0x1f ;  /* 0x00001fff03067589 */ /* 0x0002a200000e0000 */
[----:B0-----:R-:W-:-:S13]  /*0080*/  ISETP.NE.OR P0, PT, R5, RZ, !P0 ;  /* 0x000000ff0500720c */ /* 0x001fda0004705670 */
[----:B-12---:R-:W-:Y:S05]  /*0090*/  @P0 BRA `(.L_x_1) ;  /* 0x0000000000200947 */ /* 0x006fea0003800000 */
[----:B------:R-:W-:Y:S02]  /*00a0*/  ULDC.64 UR4, c[0x0][0x198] ;  /* 0x0000660000047ab9 */ /* 0x000fe40000000a00 */
[----:B------:R-:W-:Y:S02]  /*00b0*/  UIADD3 UR6, UP0, UR4, 0xf0, URZ ;  /* 0x000000f004067890 */ /* 0x000fe4000ff1e03f */
[----:B------:R-:W-:Y:S02]  /*00c0*/  UIADD3 UR4, UP1, UR4, 0x1f0, URZ ;  /* 0x000001f004047890 */ /* 0x000fe4000ff3e03f */
[----:B------:R-:W-:Y:S02]  /*00d0*/  UIADD3.X UR7, URZ, UR5, URZ, UP0, !UPT ;  /* 0x000000053f077290 */ /* 0x000fe400087fe43f */
[----:B------:R-:W-:-:S07]  /*00e0*/  UIADD3.X UR5, URZ, UR5, URZ, UP1, !UPT ;  /* 0x000000053f057290 */ /* 0x000fce0008ffe43f */
[----:B------:R0:W-:Y:S02]  /*00f0*/  UTMACCTL.PF [UR6] ;  /* 0x00000000060079b9 */ /* 0x0001e40008040000 */
[----:B------:R0:W-:Y:S02]  /*0100*/  UTMACCTL.PF [UR4] ;  /* 0x00000000040079b9 */ /* 0x0001e40008040000 */
[----:B0-----:R-:W-:Y:S01]  /*0110*/  NOP ;  /* 0x0000000000007918 */ /* 0x001fe20000000000 */
.L_x_1:
[----:B------:R-:W-:Y:S05]  /*0120*/  BSYNC B0 ;  /* 0x0000000000007941 */ /* 0x000fea0003800000 */
.L_x_0:
[----:B------:R-:W0:Y:S02]  /*0130*/  SHFL.IDX PT, R3, R2, RZ, 0x1f ;  /* 0x00001fff02037589 */ /* 0x000e2400000e0000 */
[----:B0-----:R-:W-:-:S13]  /*0140*/  ISETP.NE.AND P0, PT, R3, RZ, PT ;  /* 0x000000ff0300720c */ /* 0x001fda0003f05270 */
[----:B------:R-:W-:Y:S05]  /*0150*/  @P0 BRA `(.L_x_2) ;  /* 0x0000000000480947 */ /* 0x000fea0003800000 */
[----:B------:R-:W0:Y:S01]  /*0160*/  S2UR UR8, SR_CgaCtaId ;  /* 0x00000000000879c3 */ /* 0x000e220000008800 */
[----:B------:R-:W-:Y:S01]  /*0170*/  UMOV UR4, 0x400 ;  /* 0x0000040000047882 */ /* 0x000fe20000000000 */
[----:B------:R-:W-:Y:S01]  /*0180*/  UMOV UR5, 0x1 ;  /* 0x0000000100057882 */ /* 0x000fe20000000000 */
[----:B------:R-:W-:Y:S01]  /*0190*/  UMOV UR6, 0x100 ;  /* 0x0000010000067882 */ /* 0x000fe20000000000 */
[----:B------:R-:W-:Y:S01]  /*01a0*/  ELECT P0, URZ, PT ;  /* 0x00000000003f782f */ /* 0x000fe20003800000 */
[----:B------:R-:W-:-:S04]  /*01b0*/  UIADD3 UR6, -UR6, 0x100000, URZ ;  /* 0x0010000006067890 */ /* 0x000fc8000fffe13f */
[----:B------:R-:W-:Y:S02]  /*01c0*/  USHF.L.U32 UR7, UR6, 0xb, URZ ;  /* 0x0000000b06077899 */ /* 0x000fe4000800063f */
[----:B------:R-:W-:Y:S02]  /*01d0*/  USHF.L.U32 UR6, UR6, 0x1, URZ ;  /* 0x0000000106067899 */ /* 0x000fe4000800063f */
[----:B0-----:R-:W-:Y:S02]  /*01e0*/  ULEA UR8, UR8, UR4, 0x18 ;  /* 0x0000000408087291 */ /* 0x001fe4000f8ec03f */
[----:B------:R-:W-:-:S04]  /*01f0*/  UIADD3 UR4, -UR5, 0x100000, URZ ;  /* 0x0010000005047890 */ /* 0x000fc8000fffe13f */
[----:B------:R-:W-:Y:S02]  /*0200*/  USHF.L.U32 UR5, UR4, 0xb, URZ ;  /* 0x0000000b04057899 */ /* 0x000fe4000800063f */
[----:B------:R-:W-:Y:S01]  /*0210*/  USHF.L.U32 UR4, UR4, 0x1, URZ ;  /* 0x0000000104047899 */ /* 0x000fe2000800063f */
[----:B------:R-:W0:Y:S11]  /*0220*/  FENCE.VIEW.ASYNC.S ;  /* 0x00000000000073c6 */ /* 0x000e360000000000 */
[----:B0-----:R0:W1:Y:S01]  /*0230*/  SYNCS.EXCH.64 URZ, [UR8], UR4 ;  /* 0x00000004083f75b2 */ /* 0x0010620008000100 */
[----:B------:R0:W2:Y:S01]  /*0240*/  SYNCS.EXCH.64 URZ, [UR8+0x10], UR6 ;  /* 0x00001006083f75b2 */ /* 0x0000a20008000100 */
[----:B------:R0:W3:Y:S01]  /*0250*/  SYNCS.EXCH.64 URZ, [UR8+0x8], UR4 ;  /* 0x00000804083f75b2 */ /* 0x0000e20008000100 */
[----:B------:R0:W4:Y:S01]  /*0260*/  SYNCS.EXCH.64 URZ, [UR8+0x18], UR6 ;  /* 0x00001806083f75b2 */ /* 0x0001220008000100 */
[----:B------:R-:W-:Y:S01]  /*0270*/  NOP ;  /* 0x0000000000007918 */ /* 0x000fe20000000000 */
.L_x_2:
[----:B------:R-:W5:Y:S01]  /*0280*/  SHFL.IDX PT, R2, R2, RZ, 0x1f ;  /* 0x00001fff02027589 */ /* 0x000f6200000e0000 */
[----:B------:R-:W1:Y:S01]  /*0290*/  LDC R3, c[0x0][0x65c] ;  /* 0x00019700ff037b82 */ /* 0x000e620000000800 */
[----:B------:R-:W-:Y:S02]  /*02a0*/  ELECT P0, URZ, PT ;  /* 0x00000000003f782f */ /* 0x000fe40003800000 */
[----:B------:R-:W-:Y:S01]  /*02b0*/  SHF.R.S32.HI R4, RZ, 0x1f, R5 ;  /* 0x0000001fff047819 */ /* 0x000fe20000011405 */
[----:B------:R-:W2:Y:S01]  /*02c0*/  S2R R10, SR_CTAID.Y ;  /* 0x00000000000a7919 */ /* 0x000ea20000002600 */
[----:B0-----:R-:W-:Y:S01]  /*02d0*/  UMOV UR4, 0x20 ;  /* 0x0000002000047882 */ /* 0x001fe20000000000 */
[C---:B------:R-:W-:Y:S01]  /*02e0*/  ISETP.NE.AND P2, PT, R6.reuse, RZ, PT ;  /* 0x000000ff0600720c */ /* 0x040fe20003f45270 */
[----:B------:R-:W-:Y:S01]  /*02f0*/  VIADD R11, R6, 0xffffffff ;  /* 0xffffffff060b7836 */ /* 0x000fe20000000000 */
[----:B------:R-:W0:Y:S01]  /*0300*/  S2R R8, SR_CTAID.X ;  /* 0x0000000000087919 */ /* 0x000e220000002500 */
[----:B------:R-:W-:Y:S01]  /*0310*/  LEA.HI R4, R4, R5, RZ, 0x2 ;  /* 0x0000000504047211 */ /* 0x000fe200078f10ff */
[----:B------:R-:W-:Y:S01]  /*0320*/  NOP ;  /* 0x0000000000007918 */ /* 0x000fe20000000000 */
[----:B------:R-:W-:Y:S01]  /*0330*/  NOP ;  /* 0x0000000000007918 */ /* 0x000fe20000000000 */
[----:B------:R-:W-:-:S02]  /*0340*/  ISETP.GE.U32.AND P1, PT, R11, 0x2, PT ;  /* 0x000000020b00780c */ /* 0x000fc40003f26070 */
[----:B------:R-:W-:-:S05]  /*0350*/  LOP3.LUT R4, R4, 0xfffffffc, RZ, 0xc0, !PT ;  /* 0xfffffffc04047812 */ /* 0x000fca00078ec0ff */
[----:B------:R-:W-:Y:S01]  /*0360*/  IMAD.IADD R5, R5, 0x1, -R4 ;  /* 0x0000000105057824 */ /* 0x000fe200078e0a04 */
[----:B-----5:R-:W-:Y:S02]  /*0370*/  ISETP.NE.OR P0, PT, R2, RZ, !P0 ;  /* 0x000000ff0200720c */ /* 0x020fe40004705670 */
[----:B-1----:R-:W-:-:S11]  /*0380*/  ISETP.NE.AND P3, PT, R3, 0x1, PT ;  /* 0x000000010300780c */ /* 0x002fd60003f65270 */
[----:B------:R-:W-:Y:S01]  /*0390*/  VOTEU.ALL UP0, P0 ;  /* 0x00000000003f7886 */ /* 0x000fe20000000000 */
[----:B------:R-:W-:Y:S01]  /*03a0*/  VOTEU.ALL UP1, P0 ;  /* 0x00000000003f7886 */ /* 0x000fe20000020000 */
[----:B------:R-:W0:Y:S01]  /*03b0*/  @P3 LDC R9, c[0x0][0x10] ;  /* 0x00000400ff093b82 */ /* 0x000e220000000800 */
[----:B--2---:R-:W-:Y:S02]  /*03c0*/  @P3 IMAD.MOV.U32 R2, RZ, RZ, R10 ;  /* 0x000000ffff023224 */ /* 0x004fe400078e000a */
[----:B------:R-:W-:Y:S01]  /*03d0*/  @!UP0 UMOV UR6, 0x400 ;  /* 0x0000040000068882 */ /* 0x000fe20000000000 */
[----:B------:R-:W-:-:S04]  /*03e0*/  @!UP0 UIADD3 UR4, -UR4, 0x100000, URZ ;  /* 0x0010000004048890 */ /* 0x000fc8000fffe13f */
[----:B------:R-:W-:Y:S02]  /*03f0*/  @!UP0 USHF.L.U32 UR5, UR4, 0xb, URZ ;  /* 0x0000000b04058899 */ /* 0x000fe4000800063f */
[----:B------:R-:W-:Y:S01]  /*0400*/  @!UP0 USHF.L.U32 UR4, UR4, 0x1, URZ ;  /* 0x0000000104048899 */ /* 0x000fe2000800063f */
[----:B------:R-:W-:Y:S02]  /*0410*/  @P3 IMAD.MOV.U32 R3, RZ, RZ, RZ ;  /* 0x000000ffff033224 */ /* 0x000fe400078e00ff */
[----:B------:R-:W-:Y:S01]  /*0420*/  @P3 IMAD.MOV.U32 R13, RZ, RZ, RZ ;  /* 0x000000ffff0d3224 */ /* 0x000fe200078e00ff */
[----:B------:R-:W1:Y:S08]  /*0430*/  @!UP0 S2UR UR7, SR_CgaCtaId ;  /* 0x00000000000789c3 */ /* 0x000e700000008800 */
[----:B------:R-:W2:Y:S01]  /*0440*/  @!P3 LDC R7, c[0x0][0xc] ;  /* 0x00000300ff07bb82 */ /* 0x000ea20000000800 */
[----:B0-----:R-:W-:-:S04]  /*0450*/  @P3 IMAD.WIDE.U32 R2, R8, R9, R2 ;  /* 0x0000000908023225 */ /* 0x001fc800078e0002 */
[----:B------:R-:W-:Y:S02]  /*0460*/  IMAD.MOV.U32 R9, RZ, RZ, RZ ;  /* 0x000000ffff097224 */ /* 0x000fe400078e00ff */
[----:B------:R-:W-:Y:S01]  /*0470*/  @P3 IMAD.IADD R3, R3, 0x1, R13 ;  /* 0x0000000103033824 */ /* 0x000fe200078e020d */
[----:B-1----:R-:W-:Y:S01]  /*0480*/  @!UP0 ULEA UR6, UR7, UR6, 0x18 ;  /* 0x0000000607068291 */ /* 0x002fe2000f8ec03f */
[----:B------:R-:W-:Y:S01]  /*0490*/  VOTEU.ALL UP0, P0 ;  /* 0x00000000003f7886 */ /* 0x000fe20000000000 */
[----:B------:R-:W-:-:S04]  /*04a0*/  ISETP.NE.AND P0, PT, R5, 0x3, PT ;  /* 0x000000030500780c */ /* 0x000fc80003f05270 */
[----:B------:R-:W-:-:S04]  /*04b0*/  ISETP.EQ.OR P0, PT, R5, RZ, !P0 ;  /* 0x000000ff0500720c */ /* 0x000fc80004702670 */
[----:B------:R-:W-:Y:S01]  /*04c0*/  ISETP.EQ.AND P0, PT, R6, RZ, P0 ;  /* 0x000000ff0600720c */ /* 0x000fe20000702270 */
[----:B------:R-:W0:Y:S02]  /*04d0*/  FENCE.VIEW.ASYNC.S ;  /* 0x00000000000073c6 */ /* 0x000e240000000000 */
[----:B0-----:R0:W3:Y:S01]  /*04e0*/  @!UP0 SYNCS.EXCH.64 URZ, [UR6+0x30], UR4 ;  /* 0x00003004063f85b2 */ /* 0x0010e20008000100 */
[----:B--2---:R-:W-:Y:S01]  /*04f0*/  @!P3 IMAD.WIDE.U32 R6, R7, R10, R8 ;  /* 0x0000000a0706b225 */ /* 0x004fe200078e0008 */
[----:B------:R-:W-:-:S03]  /*0500*/  SEL R4, RZ, 0x1, !P0 ;  /* 0x00000001ff047807 */ /* 0x000fc60004000000 */
[----:B------:R-:W-:Y:S02]  /*0510*/  @!P3 IMAD.MOV.U32 R2, RZ, RZ, R6 ;  /* 0x000000ffff02b224 */ /* 0x000fe400078e0006 */
[----:B------:R-:W-:Y:S01]  /*0520*/  @!P3 IMAD.MOV.U32 R3, RZ, RZ, R7 ;  /* 0x000000ffff03b224 */ /* 0x000fe200078e0007 */
[----:B------:R-:W-:Y:S01]  /*0530*/  SEL R4, R4, 0x2, P1 ;  /* 0x0000000204047807 */ /* 0x000fe20000800000 */
[----:B------:R0:W3:Y:S01]  /*0540*/  @!UP1 SYNCS.EXCH.64 URZ, [UR6+0x38], UR4 ;  /* 0x00003804063f95b2 */ /* 0x0000e20008000100 */
[----:B------:R-:W-:Y:S01]  /*0550*/  NOP ;  /* 0x0000000000007918 */ /* 0x000fe20000000000 */
[----:B---34-:R-:W-:Y:S06]  /*0560*/  BAR.SYNC.DEFER_BLOCKING 0x0 ;  /* 0x0000000000007b1d */ /* 0x018fec0000010000 */
[----:B------:R-:W-:Y:S05]  /*0570*/  @!P2 BRA `(.L_x_3) ;  /* 0x000000780008a947 */ /* 0x000fea0003800000 */
[----:B------:R-:W-:-:S13]  /*0580*/  ISETP.GT.U32.AND P0, PT, R11, 0x1, PT ;  /* 0x000000010b00780c */ /* 0x000fda0003f04070 */
[----:B0-----:R-:W-:Y:S05]  /*0590*/  @P0 EXIT ;  /* 0x000000000000094d */ /* 0x001fea0003800000 */
[----:B------:R-:W-:Y:S01]  /*05a0*/  ULDC.64 UR4, c[0x0][0x650] ;  /* 0x0001940000047ab9 */ /* 0x000fe20000000a00 */
[----:B------:R-:W-:Y:S01]  /*05b0*/  PRMT R12, RZ, 0x7610, R12 ;  /* 0x00007610ff0c7816 */ /* 0x000fe2000000000c */
[----:B------:R-:W-:Y:S01]  /*05c0*/  IMAD.MOV.U32 R7, RZ, RZ, -0x1 ;  /* 0xffffffffff077424 */ /* 0x000fe200078e00ff */
[----:B------:R-:W-:Y:S01]  /*05d0*/  ISETP.GE.U32.AND P0, PT, R2, UR4, PT ;  /* 0x0000000402007c0c */ /* 0x000fe2000bf06070 */
[----:B------:R-:W-:Y:S02]  /*05e0*/  IMAD.MOV.U32 R6, RZ, RZ, -0x1 ;  /* 0xffffffffff067424 */ /* 0x000fe400078e00ff */
[----:B------:R-:W-:Y:S01]  /*05f0*/  IMAD.MOV.U32 R5, RZ, RZ, -0x1 ;  /* 0xffffffffff057424 */ /* 0x000fe200078e00ff */
[----:B------:R-:W-:-:S13]  /*0600*/  ISETP.GE.U32.AND.EX P0, PT, R3, UR5, PT, P0 ;  /* 0x0000000503007c0c */ /* 0x000fda000bf06100 */
[----:B------:R-:W-:Y:S05]  /*0610*/  @P0 BRA `(.L_x_4) ;  /* 0x00000004005c0947 */ /* 0x000fea0003800000 */
[----:B------:R-:W0:Y:S01]  /*0620*/  LDC.64 R16, c[0x0][0x628] ;  /* 0x00018a00ff107b82 */ /* 0x000e220000000a00 */
[----:B------:R-:W-:Y:S02]  /*0630*/  IMAD.MOV.U32 R6, RZ, RZ, R2 ;  /* 0x000000ffff067224 */ /* 0x000fe400078e0002 */
[----:B------:R-:W-:-:S05]  /*0640*/  IMAD.MOV.U32 R7, RZ, RZ, R3 ;  /* 0x000000ffff077224 */ /* 0x000fca00078e0003 */
[----:B------:R-:W1:Y:S08]  /*0650*/  LDC R18, c[0x0][0x630] ;  /* 0x00018c00ff127b82 */ /* 0x000e700000000800 */
[----:B------:R-:W2:Y:S01]  /*0660*/  LDC.64 R20, c[0x0][0x620] ;  /* 0x00018800ff147b82 */ /* 0x000ea20000000a00 */
[----:B0-----:R-:W-:-:S04]  /*0670*/  ISETP.NE.U32.AND P0, PT, R16, RZ, PT ;  /* 0x000000ff1000720c */ /* 0x001fc80003f05070 */
[----:B------:R-:W-:-:S13]  /*0680*/  ISETP.NE.AND.EX P0, PT, R17, RZ, PT, P0 ;  /* 0x000000ff1100720c */ /* 0x000fda0003f05300 */
[----:B-12---:R-:W-:Y:S05]  /*0690*/  @!P0 BRA `(.L_x_5) ;  /* 0x0000000000288947 */ /* 0x006fea0003800000 */
[----:B------:R-:W0:Y:S02]  /*06a0*/  LDC R5, c[0x0][0x634] ;  /* 0x00018d00ff057b82 */ /* 0x000e240000000800 */
[----:B0-----:R-:W-:-:S05]  /*06b0*/  IADD3 R5, P0, R2, R5, RZ ;  /* 0x0000000502057210 */ /* 0x001fca0007f1e0ff */
[----:B------:R-:W-:-:S04]  /*06c0*/  IMAD.X R11, RZ, RZ, R3, P0 ;  /* 0x000000ffff0b7224 */ /* 0x000fc800000e0603 */
[----:B------:R-:W-:-:S04]  /*06d0*/  IMAD.WIDE.U32 R6, R11, R16, RZ ;  /* 0x000000100b067225 */ /* 0x000fc800078e00ff */
[----:B------:R-:W-:-:S04]  /*06e0*/  IMAD.WIDE.U32 R12, P0, R5, R17, R6 ;  /* 0x00000011050c7225 */ /* 0x000fc80007800006 */
[----:B------:R-:W-:-:S04]  /*06f0*/  IMAD.WIDE.U32 R6, R5, R16, RZ ;  /* 0x0000001005067225 */ /* 0x000fc800078e00ff */
[----:B------:R-:W-:Y:S01]  /*0700*/  IMAD.X R15, RZ, RZ, RZ, P0 ;  /* 0x000000ffff0f7224 */ /* 0x000fe200000e06ff */
[----:B------:R-:W-:Y:S01]  /*0710*/  IADD3 RZ, P0, R7, R12, RZ ;  /* 0x0000000c07ff7210 */ /* 0x000fe20007f1e0ff */
[----:B------:R-:W-:-:S04]  /*0720*/  IMAD.MOV.U32 R14, RZ, RZ, R13 ;  /* 0x000000ffff0e7224 */ /* 0x000fc800078e000d */
[----:B------:R-:W-:-:S08]  /*0730*/  IMAD.WIDE.U32.X R6, R11, R17, R14, P0 ;  /* 0x000000110b067225 */ /* 0x000fd000000e040e */
.L_x_5:
[--C-:B------:R-:W-:Y:S01]  /*0740*/  SHF.R.U64 R26, R6, R18, R7.reuse ;  /* 0x00000012061a7219 */ /* 0x100fe20000001207 */
[----:B------:R-:W0:Y:S01]  /*0750*/  LDC.64 R22, c[0x0][0x640] ;  /* 0x00019000ff167b82 */ /* 0x000e220000000a00 */
[----:B------:R-:W-:Y:S01]  /*0760*/  I2FP.F32.U32 R5, R8 ;  /* 0x0000000800057245 */ /* 0x000fe20000201000 */
[----:B------:R-:W-:Y:S01]  /*0770*/  ULDC UR4, c[0x0][0x150] ;  /* 0x0000540000047ab9 */ /* 0x000fe20000000800 */
[----:B------:R-:W-:Y:S02]  /*0780*/  SHF.R.U32.HI R6, RZ, R18, R7 ;  /* 0x00000012ff067219 */ /* 0x000fe40000011607 */
[----:B------:R-:W-:Y:S01]  /*0790*/  IADD3 R11, P0, RZ, -R26, RZ ;  /* 0x8000001aff0b7210 */ /* 0x000fe20007f1e0ff */
[----:B------:R-:W-:Y:S01]  /*07a0*/  FMUL R5, R5, UR4 ;  /* 0x0000000405057c20 */ /* 0x000fe20008400000 */
[----:B------:R-:W-:Y:S01]  /*07b0*/  ULDC UR4, c[0x0][0x154] ;  /* 0x0000550000047ab9 */ /* 0x000fe20000000800 */
[----:B------:R-:W1:Y:S02]  /*07c0*/  LDC R14, c[0x0][0x618] ;  /* 0x00018600ff0e7b82 */ /* 0x000e640000000800 */
[----:B------:R-:W-:-:S02]  /*07d0*/  IMAD.X R13, RZ, RZ, ~R6, P0 ;  /* 0x000000ffff0d7224 */ /* 0x000fc400000e0e06 */
[----:B------:R-:W2:Y:S01]  /*07e0*/  F2I.U32.TRUNC.NTZ R5, R5 ;  /* 0x0000000500057305 */ /* 0x000ea2000020f000 */
[----:B------:R-:W-:-:S03]  /*07f0*/  IMAD.WIDE.U32 R6, R11, R20, R2 ;  /* 0x000000140b067225 */ /* 0x000fc600078e0002 */
[----:B------:R-:W3:Y:S01]  /*0800*/  LDC R9, c[0x0][0x144] ;  /* 0x00005100ff097b82 */ /* 0x000ee20000000800 */
[----:B------:R-:W-:-:S04]  /*0810*/  IMAD R12, R13, R20, RZ ;  /* 0x000000140d0c7224 */ /* 0x000fc800078e02ff */
[----:B------:R-:W-:Y:S02]  /*0820*/  IMAD R11, R11, R21, R12 ;  /* 0x000000150b0b7224 */ /* 0x000fe400078e020c */
[----:B------:R-:W-:Y:S01]  /*0830*/  IMAD.MOV.U32 R12, RZ, RZ, 0x1 ;  /* 0x00000001ff0c7424 */ /* 0x000fe200078e00ff */
[----:B------:R-:W4:Y:S01]  /*0840*/  LDC R18, c[0x0][0x608] ;  /* 0x00018200ff127b82 */ /* 0x000f220000000800 */
[----:B------:R-:W-:Y:S01]  /*0850*/  IMAD.IADD R11, R7, 0x1, R11 ;  /* 0x00000001070b7824 */ /* 0x000fe200078e020b */
[----:B0-----:R-:W-:Y:S01]  /*0860*/  ISETP.NE.U32.AND P0, PT, R22, RZ, PT ;  /* 0x000000ff1600720c */ /* 0x001fe20003f05070 */
[----:B--2---:R-:W-:-:S03]  /*0870*/  IMAD.MOV R7, RZ, RZ, -R5 ;  /* 0x000000ffff077224 */ /* 0x004fc600078e0a05 */
[----:B------:R-:W-:Y:S02]  /*0880*/  ISETP.NE.AND.EX P0, PT, R23, RZ, PT, P0 ;  /* 0x000000ff1700720c */ /* 0x000fe40003f05300 */
[----:B------:R-:W0:Y:S01]  /*0890*/  LDC R13, c[0x0][0x658] ;  /* 0x00019600ff0d7b82 */ /* 0x000e220000000800 */
[--C-:B-1----:R-:W-:Y:S02]  /*08a0*/  SHF.R.U64 R16, R6, R14, R11.reuse ;  /* 0x0000000e06107219 */ /* 0x102fe4000000120b */
[----:B------:R-:W-:Y:S02]  /*08b0*/  I2FP.F32.U32 R6, R10 ;  /* 0x0000000a00067245 */ /* 0x000fe40000201000 */
[----:B------:R-:W-:-:S03]  /*08c0*/  SHF.R.U32.HI R11, RZ, R14, R11 ;  /* 0x0000000eff0b7219 */ /* 0x000fc6000001160b */
[----:B------:R-:W1:Y:S01]  /*08d0*/  LDC R17, c[0x0][0x148] ;  /* 0x00005200ff117b82 */ /* 0x000e620000000800 */
[----:B---3--:R-:W-:Y:S02]  /*08e0*/  IMAD R5, R9, R7, R8 ;  /* 0x0000000709057224 */ /* 0x008fe400078e0208 */
[----:B------:R-:W-:Y:S01]  /*08f0*/  FMUL R7, R6, UR4 ;  /* 0x0000000406077c20 */ /* 0x000fe20008400000 */
[----:B------:R-:W-:-:S03]  /*0900*/  IMAD.MOV.U32 R6, RZ, RZ, -0x1 ;  /* 0xffffffffff067424 */ /* 0x000fc600078e00ff */
[----:B------:R2:W3:Y:S01]  /*0910*/  F2I.U32.TRUNC.NTZ R15, R7 ;  /* 0x00000007000f7305 */ /* 0x0004e2000020f000 */
[----:B------:R-:W1:Y:S01]  /*0920*/  LDC R21, c[0x0][0x600] ;  /* 0x00018000ff157b82 */ /* 0x000e620000000800 */
[-CC-:B----4-:R-:W-:Y:S02]  /*0930*/  SHF.R.U64 R27, R16, R18.reuse, R11.reuse ;  /* 0x00000012101b7219 */ /* 0x190fe4000000120b */
[----:B------:R-:W-:-:S05]  /*0940*/  SHF.R.U32.HI R8, RZ, R18, R11 ;  /* 0x00000012ff087219 */ /* 0x000fca000001160b */
[----:B------:R-:W4:Y:S01]  /*0950*/  LDC R20, c[0x0][0x648] ;  /* 0x00019200ff147b82 */ /* 0x000f220000000800 */
[-CC-:B0-----:R-:W-:Y:S02]  /*0960*/  SHF.R.U64 R18, R27, R13.reuse, R8.reuse ;  /* 0x0000000d1b127219 */ /* 0x181fe40000001208 */
[-C--:B------:R-:W-:Y:S02]  /*0970*/  SHF.L.U32 R6, R6, R13.reuse, RZ ;  /* 0x0000000d06067219 */ /* 0x080fe400000006ff */
[-C--:B------:R-:W-:Y:S02]  /*0980*/  SHF.R.U32.HI R8, RZ, R13.reuse, R8 ;  /* 0x0000000dff087219 */ /* 0x080fe40000011608 */
[----:B------:R-:W-:Y:S01]  /*0990*/  LOP3.LUT R14, RZ, R6, RZ, 0x33, !PT ;  /* 0x00000006ff0e7212 */ /* 0x000fe200078e33ff */
[----:B------:R-:W0:Y:S01]  /*09a0*/  LDC R25, c[0x0][0x638] ;  /* 0x00018e00ff197b82 */ /* 0x000e220000000800 */
[----:B------:R-:W-:Y:S01]  /*09b0*/  SHF.L.U32 R11, R12, R13, RZ ;  /* 0x0000000d0c0b7219 */ /* 0x000fe200000006ff */
[----:B------:R-:W-:-:S02]  /*09c0*/  IMAD.MOV.U32 R6, RZ, RZ, R18 ;  /* 0x000000ffff067224 */ /* 0x000fc400078e0012 */
[----:B--2---:R-:W-:-:S04]  /*09d0*/  IMAD.MOV.U32 R7, RZ, RZ, R8 ;  /* 0x000000ffff077224 */ /* 0x004fc800078e0008 */
[----:B------:R-:W2:Y:S01]  /*09e0*/  LDC R24, c[0x0][0x610] ;  /* 0x00018400ff187b82 */ /* 0x000ea20000000800 */
[----:B---3--:R-:W-:Y:S05]  /*09f0*/  @!P0 BRA `(.L_x_6) ;  /* 0x0000000000288947 */ /* 0x008fea0003800000 */
[----:B------:R-:W3:Y:S02]  /*0a00*/  LDC R13, c[0x0][0x64c] ;  /* 0x00019300ff0d7b82 */ /* 0x000ee40000000800 */
[----:B---3--:R-:W-:-:S05]  /*0a10*/  IADD3 R13, P0, R18, R13, RZ ;  /* 0x0000000d120d7210 */ /* 0x008fca0007f1e0ff */
        /* <DEDUP_REMOVED lines=8> */
.L_x_6:
[----:B----4-:R-:W-:Y:S01]  /*0aa0*/  SHF.R.U64 R6, R6, R20, R7 ;  /* 0x0000001406067219 */ /* 0x010fe20000001207 */
[----:B-1----:R-:W-:Y:S01]  /*0ab0*/  VIADD R7, R21, 0xffffffff ;  /* 0xffffffff15077836 */ /* 0x002fe20000000000 */
[----:B------:R-:W-:Y:S01]  /*0ac0*/  LOP3.LUT R14, R27, R14, RZ, 0xc0, !PT ;  /* 0x0000000e1b0e7212 */ /* 0x000fe200078ec0ff */
[----:B------:R-:W-:Y:S02]  /*0ad0*/  IMAD.MOV R15, RZ, RZ, -R15 ;  /* 0x000000ffff0f7224 */ /* 0x000fe400078e0a0f */
[----:B------:R-:W-:Y:S01]  /*0ae0*/  IMAD.MOV R8, RZ, RZ, -R6 ;  /* 0x000000ffff087224 */ /* 0x000fe200078e0a06 */
[----:B------:R-:W-:Y:S01]  /*0af0*/  LOP3.LUT R7, R16, R7, RZ, 0xc0, !PT ;  /* 0x0000000710077212 */ /* 0x000fe200078ec0ff */
[----:B------:R-:W-:Y:S02]  /*0b00*/  IMAD R14, R11, R6, R14 ;  /* 0x000000060b0e7224 */ /* 0x000fe400078e020e */
[----:B------:R-:W-:Y:S02]  /*0b10*/  @P3 IMAD R5, R17, R15, R10 ;  /* 0x0000000f11053224 */ /* 0x000fe400078e020a */
[----:B0-----:R-:W-:-:S02]  /*0b20*/  IMAD R6, R8, R25, R18 ;  /* 0x0000001908067224 */ /* 0x001fc400078e0212 */
[----:B--2---:R-:W-:Y:S02]  /*0b30*/  IMAD R5, R14, R24, R5 ;  /* 0x000000180e057224 */ /* 0x004fe400078e0205 */
[----:B------:R-:W-:Y:S02]  /*0b40*/  IMAD R8, R6, R21, R7 ;  /* 0x0000001506087224 */ /* 0x000fe400078e0207 */
[----:B------:R-:W-:-:S03]  /*0b50*/  IMAD.MOV.U32 R12, RZ, RZ, 0x1 ;  /* 0x00000001ff0c7424 */ /* 0x000fc600078e00ff */
[----:B------:R-:W-:Y:S02]  /*0b60*/  SEL R6, R8, R5, !P3 ;  /* 0x0000000508067207 */ /* 0x000fe40005800000 */
[----:B------:R-:W-:Y:S01]  /*0b70*/  SEL R7, R5, R8, !P3 ;  /* 0x0000000805077207 */ /* 0x000fe20005800000 */
[----:B------:R-:W-:-:S07]  /*0b80*/  IMAD.MOV.U32 R5, RZ, RZ, R26 ;  /* 0x000000ffff057224 */ /* 0x000fce00078e001a */
.L_x_4:
[----:B------:R-:W-:-:S08]  /*0b90*/  NOP ;  /* 0x0000000000007918 */ /* 0x000fd00000000000 */
[----:B------:R-:W0:Y:S02]  /*0ba0*/  USETMAXREG.TRY_ALLOC.CTAPOOL UP0, 0xe8 ;  /* 0x000000e8000079c8 */ /* 0x000e240008000600 */
[----:B0-----:R-:W-:-:S13]  /*0bb0*/  PLOP3.LUT P0, PT, PT, PT, UP0, 0x80, 0x0 ;  /* 0x000000000000781c */ /* 0x001fda0003f0f008 */
[----:B------:R-:W-:Y:S05]  /*0bc0*/  @!P0 BRA `(.L_x_4) ;  /* 0xfffffffc00f08947 */ /* 0x000fea000383ffff */
[----:B------:R-:W-:Y:S01]  /*0bd0*/  ULDC.64 UR4, c[0x0][0x598] ;  /* 0x0001660000047ab9 */ /* 0x000fe20000000a00 */
[----:B------:R-:W-:Y:S01]  /*0be0*/  ULDC.64 UR16, c[0x0][0x208] ;  /* 0x0000820000107ab9 */ /* 0x000fe20000000a00 */
[----:B------:R-:W-:-:S04]  /*0bf0*/  ISETP.NE.U32.AND P0, PT, RZ, UR4, PT ;  /* 0x00000004ff007c0c */ /* 0x000fc8000bf05070 */
[----:B------:R-:W-:-:S13]  /*0c00*/  ISETP.NE.AND.EX P0, PT, RZ, UR5, PT, P0 ;  /* 0x00000005ff007c0c */ /* 0x000fda000bf05300 */
[----:B------:R-:W-:Y:S05]  /*0c10*/  @!P0 BRA `(.L_x_7) ;  /* 0x00000000001c8947 */ /* 0x000fea0003800000 */
[----:B------:R-:W0:Y:S02]  /*0c20*/  LDC.64 R8, c[0x0][0x598] ;  /* 0x00016600ff087b82 */ /* 0x000e240000000a00 */
[----:B0-----:R-:W2:Y:S02]  /*0c30*/  LDG.E.64 R8, desc[UR16][R8.64] ;  /* 0x0000001008087981 */ /* 0x001ea4000c1e1b00 */
[----:B--2---:R-:W-:-:S04]  /*0c40*/  ISETP.NE.U32.AND P0, PT, R8, RZ, PT ;  /* 0x000000ff0800720c */ /* 0x004fc80003f05070 */
[----:B------:R-:W-:-:S13]  /*0c50*/  ISETP.NE.AND.EX P0, PT, R9, RZ, PT, P0 ;  /* 0x000000ff0900720c */ /* 0x000fda0003f05300 */
[----:B------:R-:W-:Y:S05]  /*0c60*/  @!P0 BRA `(.L_x_7) ;  /* 0x0000000000088947 */ /* 0x000fea0003800000 */
[----:B------:R0:W5:Y:S01]  /*0c70*/  LD.E R8, desc[UR16][R8.64] ;  /* 0x0000001008087980 */ /* 0x000162000c101900 */
[----:B------:R-:W-:Y:S05]  /*0c80*/  BRA `(.L_x_8) ;  /* 0x0000000000207947 */ /* 0x000fea0003800000 */
.L_x_7:
[----:B------:R-:W-:Y:S02]  /*0c90*/  ULDC.64 UR4, c[0x0][0x588] ;  /* 0x0001620000047ab9 */ /* 0x000fe40000000a00 */
[----:B------:R-:W-:-:S04]  /*0ca0*/  ISETP.NE.U32.AND P0, PT, RZ, UR4, PT ;  /* 0x00000004ff007c0c */ /* 0x000fc8000bf05070 */
[----:B------:R-:W-:-:S13]  /*0cb0*/  ISETP.NE.AND.EX P0, PT, RZ, UR5, PT, P0 ;  /* 0x00000005ff007c0c */ /* 0x000fda000bf05300 */
[----:B------:R-:W-:Y:S05]  /*0cc0*/  @!P0 BRA `(.L_x_9) ;  /* 0x00000000000c8947 */ /* 0x000fea0003800000 */
[----:B------:R-:W0:Y:S02]  /*0cd0*/  LDC.64 R8, c[0x0][0x588] ;  /* 0x00016200ff087b82 */ /* 0x000e240000000a00 */
[----:B0-----:R1:W5:Y:S01]  /*0ce0*/  LDG.E R8, desc[UR16][R8.64] ;  /* 0x0000001008087981 */ /* 0x001362000c1e1900 */
[----:B------:R-:W-:Y:S05]  /*0cf0*/  BRA `(.L_x_8) ;  /* 0x0000000000047947 */ /* 0x000fea0003800000 */
.L_x_9:
[----:B------:R-:W2:Y:S02]  /*0d00*/  LDC R8, c[0x0][0x580] ;  /* 0x00016000ff087b82 */ /* 0x000ea40000000800 */
.L_x_8:
[----:B------:R-:W-:Y:S02]  /*0d10*/  ULDC.64 UR4, c[0x0][0x5a0] ;  /* 0x0001680000047ab9 */ /* 0x000fe40000000a00 */
[----:B------:R-:W-:-:S04]  /*0d20*/  ISETP.NE.U32.AND P0, PT, RZ, UR4, PT ;  /* 0x00000004ff007c0c */ /* 0x000fc8000bf05070 */
[----:B------:R-:W-:-:S13]  /*0d30*/  ISETP.NE.AND.EX P0, PT, RZ, UR5, PT, P0 ;  /* 0x00000005ff007c0c */ /* 0x000fda000bf05300 */
[----:B------:R-:W-:Y:S05]  /*0d40*/  @!P0 BRA `(.L_x_10) ;  /* 0x00000000001c8947 */ /* 0x000fea0003800000 */
[----:B------:R-:W3:Y:S02]  /*0d50*/  LDC.64 R10, c[0x0][0x5a0] ;  /* 0x00016800ff0a7b82 */ /* 0x000ee40000000a00 */
[----:B---3--:R-:W3:Y:S02]  /*0d60*/  LDG.E.64 R10, desc[UR16][R10.64] ;  /* 0x000000100a0a7981 */ /* 0x008ee4000c1e1b00 */
[----:B---3--:R-:W-:-:S04]  /*0d70*/  ISETP.NE.U32.AND P0, PT, R10, RZ, PT ;  /* 0x000000ff0a00720c */ /* 0x008fc80003f05070 */
[----:B------:R-:W-:-:S13]  /*0d80*/  ISETP.NE.AND.EX P0, PT, R11, RZ, PT, P0 ;  /* 0x000000ff0b00720c */ /* 0x000fda0003f05300 */
[----:B------:R-:W-:Y:S05]  /*0d90*/  @!P0 BRA `(.L_x_10) ;  /* 0x0000000000088947 */ /* 0x000fea0003800000 */
[----:B01----:R0:W5:Y:S01]  /*0da0*/  LD.E R9, desc[UR16][R10.64] ;  /* 0x000000100a097980 */ /* 0x003162000c101900 */
[----:B------:R-:W-:Y:S05]  /*0db0*/  BRA `(.L_x_11) ;  /* 0x0000000000207947 */ /* 0x000fea0003800000 */
.L_x_10:
[----:B------:R-:W-:Y:S02]  /*0dc0*/  ULDC.64 UR4, c[0x0][0x590] ;  /* 0x0001640000047ab9 */ /* 0x000fe40000000a00 */
[----:B------:R-:W-:-:S04]  /*0dd0*/  ISETP.NE.U32.AND P0, PT, RZ, UR4, PT ;  /* 0x00000004ff007c0c */ /* 0x000fc8000bf05070 */
[----:B------:R-:W-:-:S13]  /*0de0*/  ISETP.NE.AND.EX P0, PT, RZ, UR5, PT, P0 ;  /* 0x00000005ff007c0c */ /* 0x000fda000bf05300 */
[----:B------:R-:W-:Y:S05]  /*0df0*/  @!P0 BRA `(.L_x_12) ;  /* 0x00000000000c8947 */ /* 0x000fea0003800000 */
[----:B------:R-:W0:Y:S02]  /*0e00*/  LDC.64 R10, c[0x0][0x590] ;  /* 0x00016400ff0a7b82 */ /* 0x000e240000000a00 */
[----:B01----:R1:W5:Y:S01]  /*0e10*/  LDG.E R9, desc[UR16][R10.64] ;  /* 0x000000100a097981 */ /* 0x003362000c1e1900 */
[----:B------:R-:W-:Y:S05]  /*0e20*/  BRA `(.L_x_11) ;  /* 0x0000000000047947 */ /* 0x000fea0003800000 */
.L_x_12:
[----:B01----:R-:W3:Y:S02]  /*0e30*/  LDC R9, c[0x0][0x584] ;  /* 0x00016100ff097b82 */ /* 0x003ee40000000800 */
.L_x_11:
[----:B------:R-:W-:-:S13]  /*0e40*/  LOP3.LUT P0, RZ, R12, 0xff, RZ, 0xc0, !PT ;  /* 0x000000ff0cff7812 */ /* 0x000fda000780c0ff */
[----:B------:R-:W-:Y:S05]  /*0e50*/  @!P0 EXIT ;  /* 0x000000000000894d */ /* 0x000fea0003800000 */
[----:B------:R-:W-:Y:S01]  /*0e60*/  ULDC UR4, c[0x0][0x28c] ;  /* 0x0000a30000047ab9 */ /* 0x000fe20000000800 */
[----:B------:R-:W-:Y:S01]  /*0e70*/  LOP3.LUT R142, R4, 0x1, RZ, 0xfc, !PT ;  /* 0x00000001048e7812 */ /* 0x000fe200078efcff */
[----:B------:R-:W-:-:S04]  /*0e80*/  UIADD3 UR4, UR4, 0x3f, URZ ;  /* 0x0000003f04047890 */ /* 0x000fc8000fffe03f */
[----:B------:R-:W-:-:S04]  /*0e90*/  USHF.R.S32.HI UR5, URZ, 0x1f, UR4 ;  /* 0x0000001f3f057899 */ /* 0x000fc80008011404 */
[----:B------:R-:W-:-:S03]  /*0ea0*/  ULEA.HI UR5, UR5, UR4, URZ, 0x6 ;  /* 0x0000000405057291 */ /* 0x000fc6000f8f303f */
[----:B------:R-:W-:Y:S01]  /*0eb0*/  UMOV UR4, URZ ;  /* 0x0000003f00047c82 */ /* 0x000fe20008000000 */
[----:B------:R-:W-:-:S03]  /*0ec0*/  USHF.R.S32.HI UR9, URZ, 0x6, UR5 ;  /* 0x000000063f097899 */ /* 0x000fc60008011405 */
[----:B------:R-:W-:-:S09]  /*0ed0*/  UMOV UR5, URZ ;  /* 0x0000003f00057c82 */ /* 0x000fd20008000000 */
.L_x_165:
[----:B01----:R-:W-:Y:S01]  /*0ee0*/  LOP3.LUT R10, R0, 0x80, RZ, 0xc0, !PT ;  /* 0x00000080000a7812 */ /* 0x003fe200078ec0ff */
[----:B------:R-:W0:Y:S01]  /*0ef0*/  S2UR UR13, SR_CgaCtaId ;  /* 0x00000000000d79c3 */ /* 0x000e220000008800 */
[----:B------:R-:W-:Y:S01]  /*0f00*/  UMOV UR12, 0x400 ;  /* 0x00000400000c7882 */ /* 0x000fe20000000000 */
[----:B------:R-:W-:Y:S01]  /*0f10*/  UMOV UR6, URZ ;  /* 0x0000003f00067c82 */ /* 0x000fe20008000000 */
[----:B------:R-:W-:Y:S01]  /*0f20*/  SHF.R.U32.HI R10, RZ, 0x7, R10 ;  /* 0x00000007ff0a7819 */ /* 0x000fe2000001160a */
[----:B------:R-:W-:Y:S01]  /*0f30*/  UMOV UR7, URZ ;  /* 0x0000003f00077c82 */ /* 0x000fe20008000000 */
[----:B------:R-:W-:Y:S01]  /*0f40*/  UMOV UR18, UR5 ;  /* 0x0000000500127c82 */ /* 0x000fe20008000000 */
[----:B------:R-:W-:Y:S02]  /*0f50*/  CS2R R18, SRZ ;  /* 0x0000000000127805 */ /* 0x000fe4000001ff00 */
[----:B------:R-:W-:Y:S01]  /*0f60*/  CS2R R16, SRZ ;  /* 0x0000000000107805 */ /* 0x000fe2000001ff00 */
[----:B------:R-:W1:Y:S01]  /*0f70*/  LDC R11, c[0x0][0x28c] ;  /* 0x0000a300ff0b7b82 */ /* 0x000e620000000800 */
[----:B----4-:R-:W4:Y:S01]  /*0f80*/  SHFL.IDX PT, R10, R10, RZ, 0x1f ;  /* 0x00001fff0a0a7589 */ /* 0x010f2200000e0000 */
[----:B------:R-:W-:-:S02]  /*0f90*/  CS2R R20, SRZ ;  /* 0x0000000000147805 */ /* 0x000fc4000001ff00 */
[----:B------:R-:W-:Y:S02]  /*0fa0*/  CS2R R22, SRZ ;  /* 0x0000000000167805 */ /* 0x000fe4000001ff00 */
[----:B------:R-:W-:Y:S02]  /*0fb0*/  CS2R R88, SRZ ;  /* 0x0000000000587805 */ /* 0x000fe4000001ff00 */
[----:B------:R-:W-:Y:S02]  /*0fc0*/  CS2R R90, SRZ ;  /* 0x00000000005a7805 */ /* 0x000fe4000001ff00 */
[----:B------:R-:W-:Y:S02]  /*0fd0*/  CS2R R92, SRZ ;  /* 0x00000000005c7805 */ /* 0x000fe4000001ff00 */
[----:B------:R-:W-:Y:S02]  /*0fe0*/  CS2R R96, SRZ ;  /* 0x0000000000607805 */ /* 0x000fe4000001ff00 */
        /* <DEDUP_REMOVED lines=16> */
[----:B-1----:R-:W-:Y:S02]  /*10f0*/  ISETP.GE.AND P0, PT, R11, 0x1, PT ;  /* 0x000000010b00780c */ /* 0x002fe40003f06270 */
[----:B------:R-:W-:Y:S02]  /*1100*/  CS2R R128, SRZ ;  /* 0x0000000000807805 */ /* 0x000fe4000001ff00 */
[----:B----4-:R-:W-:-:S02]  /*1110*/  R2UR UR8, R10 ;  /* 0x000000000a0872ca */ /* 0x010fc400000e0000 */
[----:B------:R-:W-:Y:S02]  /*1120*/  CS2R R130, SRZ ;  /* 0x0000000000827805 */ /* 0x000fe4000001ff00 */
[----:B------:R-:W-:Y:S02]  /*1130*/  CS2R R132, SRZ ;  /* 0x0000000000847805 */ /* 0x000fe4000001ff00 */
[----:B------:R-:W-:Y:S02]  /*1140*/  CS2R R134, SRZ ;  /* 0x0000000000867805 */ /* 0x000fe4000001ff00 */
[----:B------:R-:W-:Y:S02]  /*1150*/  CS2R R136, SRZ ;  /* 0x0000000000887805 */ /* 0x000fe4000001ff00 */
[----:B------:R-:W-:Y:S02]  /*1160*/  CS2R R138, SRZ ;  /* 0x00000000008a7805 */ /* 0x000fe4000001ff00 */
[----:B------:R-:W-:Y:S01]  /*1170*/  CS2R R140, SRZ ;  /* 0x00000000008c7805 */ /* 0x000fe2000001ff00 */
[----:B------:R-:W-:Y:S01]  /*1180*/  IMAD.MOV.U32 R143, RZ, RZ, RZ ;  /* 0x000000ffff8f7224 */ /* 0x000fe200078e00ff */
[----:B------:R-:W-:Y:S01]  /*1190*/  CS2R R56, SRZ ;  /* 0x0000000000387805 */ /* 0x000fe2000001ff00 */
[----:B------:R-:W-:Y:S01]  /*11a0*/  IMAD.MOV.U32 R145, RZ, RZ, RZ ;  /* 0x000000ffff917224 */ /* 0x000fe200078e00ff */
[----:B------:R-:W-:Y:S01]  /*11b0*/  CS2R R58, SRZ ;  /* 0x00000000003a7805 */ /* 0x000fe2000001ff00 */
[----:B--23--:R-:W-:Y:S01]  /*11c0*/  IMAD.U32 R13, RZ, RZ, UR4 ;  /* 0x00000004ff0d7e24 */ /* 0x00cfe2000f8e00ff */
[----:B------:R-:W-:Y:S01]  /*11d0*/  CS2R R60, SRZ ;  /* 0x00000000003c7805 */ /* 0x000fe2000001ff00 */
[----:B------:R-:W-:Y:S01]  /*11e0*/  ULEA.HI UR10, UR8, UR8, URZ, 0x1 ;  /* 0x00000008080a7291 */ /* 0x000fe2000f8f083f */
[----:B------:R-:W-:-:S02]  /*11f0*/  CS2R R62, SRZ ;  /* 0x00000000003e7805 */ /* 0x000fc4000001ff00 */
[----:B------:R-:W-:Y:S02]  /*1200*/  CS2R R64, SRZ ;  /* 0x0000000000407805 */ /* 0x000fe4000001ff00 */
[----:B------:R-:W-:Y:S01]  /*1210*/  CS2R R66, SRZ ;  /* 0x0000000000427805 */ /* 0x000fe2000001ff00 */
[----:B------:R-:W-:Y:S01]  /*1220*/  ULOP3.LUT UR11, UR10, 0xffffe, URZ, 0xc0, !UPT ;  /* 0x000ffffe0a0b7892 */ /* 0x000fe2000f8ec03f */
[----:B------:R-:W-:Y:S01]  /*1230*/  CS2R R68, SRZ ;  /* 0x0000000000447805 */ /* 0x000fe2000001ff00 */
[----:B0-----:R-:W-:Y:S01]  /*1240*/  ULEA UR10, UR13, UR12, 0x18 ;  /* 0x0000000c0d0a7291 */ /* 0x001fe2000f8ec03f */
[----:B------:R-:W-:Y:S01]  /*1250*/  CS2R R70, SRZ ;  /* 0x0000000000467805 */ /* 0x000fe2000001ff00 */
[----:B------:R-:W-:Y:S01]  /*1260*/  UIADD3 UR11, UR8, -UR11, URZ ;  /* 0x8000000b080b7290 */ /* 0x000fe2000fffe03f */
[----:B------:R-:W-:Y:S02]  /*1270*/  CS2R R72, SRZ ;  /* 0x0000000000487805 */ /* 0x000fe4000001ff00 */
[----:B------:R-:W-:Y:S01]  /*1280*/  CS2R R74, SRZ ;  /* 0x00000000004a7805 */ /* 0x000fe2000001ff00 */
[----:B------:R-:W-:Y:S01]  /*1290*/  UMOV UR8, URZ ;  /* 0x0000003f00087c82 */ /* 0x000fe20008000000 */
[----:B------:R-:W-:Y:S01]  /*12a0*/  ULEA UR11, UR11, UR10, 0xc ;  /* 0x0000000a0b0b7291 */ /* 0x000fe2000f8e603f */
[----:B------:R-:W-:-:S02]  /*12b0*/  CS2R R76, SRZ ;  /* 0x00000000004c7805 */ /* 0x000fc4000001ff00 */
[----:B------:R-:W-:Y:S02]  /*12c0*/  CS2R R78, SRZ ;  /* 0x00000000004e7805 */ /* 0x000fe4000001ff00 */
[----:B------:R-:W-:Y:S01]  /*12d0*/  CS2R R80, SRZ ;  /* 0x0000000000507805 */ /* 0x000fe2000001ff00 */
[----:B------:R-:W-:Y:S01]  /*12e0*/  UIADD3 UR11, UR11, 0x100, URZ ;  /* 0x000001000b0b7890 */ /* 0x000fe2000fffe03f */
[----:B------:R-:W-:Y:S02]  /*12f0*/  CS2R R82, SRZ ;  /* 0x0000000000527805 */ /* 0x000fe4000001ff00 */
[----:B------:R-:W-:Y:S02]  /*1300*/  CS2R R84, SRZ ;  /* 0x0000000000547805 */ /* 0x000fe4000001ff00 */
[----:B------:R-:W-:Y:S01]  /*1310*/  CS2R R86, SRZ ;  /* 0x0000000000567805 */ /* 0x000fe2000001ff00 */
[----:B------:R-:W-:Y:S01]  /*1320*/  USHF.R.U32.HI UR11, URZ, 0x4, UR11 ;  /* 0x000000043f0b7899 */ /* 0x000fe2000801160b */
[----:B------:R-:W-:-:S02]  /*1330*/  CS2R R24, SRZ ;  /* 0x0000000000187805 */ /* 0x000fc4000001ff00 */
[----:B------:R-:W-:Y:S02]  /*1340*/  CS2R R26, SRZ ;  /* 0x00000000001a7805 */ /* 0x000fe4000001ff00 */
[----:B------:R-:W-:Y:S01]  /*1350*/  CS2R R28, SRZ ;  /* 0x00000000001c7805 */ /* 0x000fe2000001ff00 */
[----:B------:R-:W-:Y:S01]  /*1360*/  ULOP3.LUT UR11, UR11, 0x3fff, URZ, 0xc0, !UPT ;  /* 0x00003fff0b0b7892 */ /* 0x000fe2000f8ec03f */
        /* <DEDUP_REMOVED lines=12> */
[----:B------:R-:W-:Y:S01]  /*1430*/  CS2R R54, SRZ ;  /* 0x0000000000367805 */ /* 0x000fe2000001ff00 */
[----:B------:R-:W-:Y:S06]  /*1440*/  @!P0 BRA `(.L_x_13) ;  /* 0x0000000800588947 */ /* 0x000fec0003800000 */
[----:B------:R-:W-:-:S13]  /*1450*/  ISETP.NE.AND P1, PT, R142, 0x3, PT ;  /* 0x000000038e00780c */ /* 0x000fda0003f25270 */
[----:B------:R-:W-:Y:S05]  /*1460*/  @!P1 BRA `(.L_x_14) ;  /* 0x0000000000049947 */ /* 0x000fea0003800000 */
[----:B------:R-:W-:Y:S01]  /*1470*/  BPT.TRAP 0x1 ;  /* 0x000000040000795c */ /* 0x000fe20000300000 */
.L_x_14:
[----:B------:R-:W-:Y:S01]  /*1480*/  ULEA UR6, UR5, UR10, 0x3 ;  /* 0x0000000a05067291 */ /* 0x000fe2000f8e183f */
[----:B------:R-:W-:-:S05]  /*1490*/  IMAD.U32 R10, RZ, RZ, UR4 ;  /* 0x00000004ff0a7e24 */ /* 0x000fca000f8e00ff */
[----:B------:R-:W-:-:S04]  /*14a0*/  SHF.L.U32 R10, R10, 0x1f, RZ ;  /* 0x0000001f0a0a7819 */ /* 0x000fc800000006ff */
[----:B------:R0:W1:Y:S01]  /*14b0*/  SYNCS.PHASECHK.TRANS64.TRYWAIT P0, [UR6], R10 ;  /* 0x0000000aff0075a7 */ /* 0x0000620008000146 */
[----:B------:R-:W-:Y:S05]  /*14c0*/  @!P1 BRA `(.L_x_15) ;  /* 0x0000000000049947 */ /* 0x000fea0003800000 */
[----:B------:R-:W-:Y:S01]  /*14d0*/  BPT.TRAP 0x1 ;  /* 0x000000040000795c */ /* 0x000fe20000300000 */
.L_x_15:
[----:B-1----:R-:W-:Y:S05]  /*14e0*/  @P0 BRA `(.L_x_16) ;  /* 0x0000000000080947 */ /* 0x002fea0003800000 */
[----:B------:R-:W1:Y:S02]  /*14f0*/  SYNCS.PHASECHK.TRANS64.TRYWAIT P0, [UR6], R10 ;  /* 0x0000000aff0075a7 */ /* 0x000e640008000146 */
[----:B-1----:R-:W-:Y:S05]  /*1500*/  @!P0 BRA `(.L_x_17) ;  /* 0x0000007c006c8947 */ /* 0x002fea0003800000 */
.L_x_16:
[----:B------:R-:W-:Y:S01]  /*1510*/  UIADD3 UR6, UR10, 0x8100, URZ ;  /* 0x000081000a067890 */ /* 0x000fe2000fffe03f */
[----:B------:R-:W-:Y:S01]  /*1520*/  WARPGROUP.ARRIVE ;  /* 0x00000000000079c5 */ /* 0x000fe20000000000 */
[----:B------:R-:W-:Y:S01]  /*1530*/  ULOP3.LUT UR8, UR11, 0x10000, URZ, 0xfc, !UPT ;  /* 0x000100000b087892 */ /* 0x000fe2000f8efc3f */
[----:B------:R-:W-:Y:S01]  /*1540*/  CS2R R18, SRZ ;  /* 0x0000000000127805 */ /* 0x000fe2000001ff00 */
[----:B------:R-:W-:Y:S01]  /*1550*/  USHF.R.U32.HI UR6, URZ, 0x4, UR6 ;  /* 0x000000043f067899 */ /* 0x000fe20008011606 */
[----:B------:R-:W-:Y:S01]  /*1560*/  CS2R R16, SRZ ;  /* 0x0000000000107805 */ /* 0x000fe2000001ff00 */
[----:B------:R-:W-:Y:S01]  /*1570*/  ULEA UR8, UR5, UR8, 0xa ;  /* 0x0000000805087291 */ /* 0x000fe2000f8e503f */
[----:B------:R-:W-:Y:S01]  /*1580*/  CS2R R20, SRZ ;  /* 0x0000000000147805 */ /* 0x000fe2000001ff00 */
[----:B------:R-:W-:Y:S01]  /*1590*/  ULOP3.LUT UR6, UR6, 0x3fff, URZ, 0xc0, !UPT ;  /* 0x00003fff06067892 */ /* 0x000fe2000f8ec03f */
[----:B------:R-:W-:Y:S01]  /*15a0*/  CS2R R22, SRZ ;  /* 0x0000000000167805 */ /* 0x000fe2000001ff00 */
[----:B------:R-:W-:Y:S01]  /*15b0*/  UMOV UR13, 0x80000020 ;  /* 0x80000020000d7882 */ /* 0x000fe20000000000 */
[----:B------:R-:W-:Y:S01]  /*15c0*/  UMOV UR15, 0x80000020 ;  /* 0x80000020000f7882 */ /* 0x000fe20000000000 */
[----:B------:R-:W-:Y:S01]  /*15d0*/  ULOP3.LUT UR6, UR6, 0x10000, URZ, 0xfc, !UPT ;  /* 0x0001000006067892 */ /* 0x000fe2000f8efc3f */
[----:B------:R-:W-:Y:S01]  /*15e0*/  CS2R R88, SRZ ;  /* 0x0000000000587805 */ /* 0x000fe2000001ff00 */
[----:B------:R-:W-:Y:S01]  /*15f0*/  UMOV UR12, UR8 ;  /* 0x00000008000c7c82 */ /* 0x000fe20008000000 */
[----:B------:R-:W-:Y:S01]  /*1600*/  CS2R R90, SRZ ;  /* 0x00000000005a7805 */ /* 0x000fe2000001ff00 */
[----:B------:R-:W-:Y:S01]  /*1610*/  ULEA UR7, UR5, UR6, 0x8 ;  /* 0x0000000605077291 */ /* 0x000fe2000f8e403f */
[----:B------:R-:W-:Y:S01]  /*1620*/  CS2R R92, SRZ ;  /* 0x00000000005c7805 */ /* 0x000fe2000001ff00 */
[----:B------:R-:W-:Y:S01]  /*1630*/  UIADD3 UR6, UR8, 0x200, URZ ;  /* 0x0000020008067890 */ /* 0x000fe2000fffe03f */
[----:B------:R-:W-:-:S02]  /*1640*/  CS2R R96, SRZ ;  /* 0x0000000000607805 */ /* 0x000fc4000001ff00 */
[----:B------:R-:W-:Y:S02]  /*1650*/  CS2R R94, SRZ ;  /* 0x00000000005e7805 */ /* 0x000fe4000001ff00 */
[----:B------:R-:W-:Y:S02]  /*1660*/  CS2R R98, SRZ ;  /* 0x0000000000627805 */ /* 0x000fe4000001ff00 */
[----:B------:R-:W-:Y:S01]  /*1670*/  CS2R R100, SRZ ;  /* 0x0000000000647805 */ /* 0x000fe2000001ff00 */
[----:B------:R-:W-:Y:S01]  /*1680*/  UMOV UR14, UR7 ;  /* 0x00000007000e7c82 */ /* 0x000fe20008000000 */
[----:B------:R-:W-:Y:S01]  /*1690*/  CS2R R102, SRZ ;  /* 0x0000000000667805 */ /* 0x000fe2000001ff00 */
[----:B------:R-:W-:Y:S01]  /*16a0*/  QGMMA.64x64x32.F32.E4M3.E4M3 R56, gdesc[UR12], RZ, !UPT ;  /* 0x00e000000c3879f3 */ /* 0x000fe2000c7008ff */
[----:B------:R-:W-:Y:S01]  /*16b0*/  UMOV UR12, UR6 ;  /* 0x00000006000c7c82 */ /* 0x000fe20008000000 */
[----:B------:R-:W-:Y:S01]  /*16c0*/  UMOV UR13, 0x80000020 ;  /* 0x80000020000d7882 */ /* 0x000fe20000000000 */
[----:B------:R-:W-:Y:S01]  /*16d0*/  UMOV UR6, 0x2 ;  /* 0x0000000200067882 */ /* 0x000fe20000000000 */
[----:B------:R-:W-:Y:S01]  /*16e0*/  QGMMA.64x64x32.F32.E4M3.E4M3 R24, gdesc[UR12], RZ, !UPT ;  /* 0x00e000000c1879f3 */ /* 0x000fe2000c7008ff */
[----:B------:R-:W-:Y:S01]  /*16f0*/  UIADD3 UR14, UR7, 0x2, URZ ;  /* 0x00000002070e7890 */ /* 0x000fe2000fffe03f */
[----:B------:R-:W-:Y:S01]  /*1700*/  CS2R R104, SRZ ;  /* 0x0000000000687805 */ /* 0x000fe2000001ff00 */
[----:B------:R-:W-:Y:S01]  /*1710*/  UIADD3 UR12, UR8, 0x2, URZ ;  /* 0x00000002080c7890 */ /* 0x000fe2000fffe03f */
[----:B------:R-:W-:Y:S01]  /*1720*/  CS2R R108, SRZ ;  /* 0x00000000006c7805 */ /* 0x000fe2000001ff00 */
[----:B------:R-:W-:Y:S01]  /*1730*/  ULDC UR7, c[0x0][0x50c] ;  /* 0x0001430000077ab9 */ /* 0x000fe20000000800 */
[----:B------:R-:W-:Y:S01]  /*1740*/  UIADD3 UR8, UR8, 0x202, URZ ;  /* 0x0000020208087890 */ /* 0x000fe2000fffe03f */
[----:B------:R-:W-:Y:S01]  /*1750*/  CS2R R106, SRZ ;  /* 0x00000000006a7805 */ /* 0x000fe2000001ff00 */
[----:B------:R-:W-:Y:S01]  /*1760*/  UISETP.NE.AND UP0, UPT, UR7, 0x2, UPT ;  /* 0x000000020700788c */ /* 0x000fe2000bf05270 */
[----:B------:R-:W-:Y:S01]  /*1770*/  CS2R R110, SRZ ;  /* 0x00000000006e7805 */ /* 0x000fe2000001ff00 */
[----:B------:R-:W-:Y:S01]  /*1780*/  UMOV UR13, 0x80000020 ;  /* 0x80000020000d7882 */ /* 0x000fe20000000000 */
[----:B------:R-:W-:Y:S01]  /*1790*/  UMOV UR15, 0x80000020 ;  /* 0x80000020000f7882 */ /* 0x000fe20000000000 */
[----:B------:R-:W-:Y:S01]  /*17a0*/  USEL UR7, URZ, 0x1, UP0 ;  /* 0x000000013f077887 */ /* 0x000fe20008000000 */
[----:B------:R-:W-:-:S02]  /*17b0*/  CS2R R112, SRZ ;  /* 0x0000000000707805 */ /* 0x000fc4000001ff00 */
[----:B------:R-:W-:Y:S02]  /*17c0*/  CS2R R114, SRZ ;  /* 0x0000000000727805 */ /* 0x000fe4000001ff00 */
[----:B------:R-:W-:Y:S02]  /*17d0*/  CS2R R116, SRZ ;  /* 0x0000000000747805 */ /* 0x000fe4000001ff00 */
[----:B------:R-:W-:Y:S02]  /*17e0*/  CS2R R118, SRZ ;  /* 0x0000000000767805 */ /* 0x000fe4000001ff00 */
[----:B------:R-:W-:Y:S02]  /*17f0*/  CS2R R120, SRZ ;  /* 0x0000000000787805 */ /* 0x000fe4000001ff00 */
[----:B------:R-:W-:Y:S02]  /*1800*/  ISETP.NE.AND P0, PT, RZ, UR7, PT ;  /* 0x00000007ff007c0c */ /* 0x000fe4000bf05270 */
        /* <DEDUP_REMOVED lines=10> */
[----:B------:R-:W-:Y:S02]  /*18b0*/  IMAD.MOV.U32 R143, RZ, RZ, RZ ;  /* 0x000000ffff8f7224 */ /* 0x000fe400078e00ff */
[----:B------:R-:W-:Y:S01]  /*18c0*/  IMAD.MOV.U32 R145, RZ, RZ, RZ ;  /* 0x000000ffff917224 */ /* 0x000fe200078e00ff */
[----:B------:R-:W-:Y:S01]  /*18d0*/  QGMMA.64x64x32.F32.E4M3.E4M3 R56, gdesc[UR12], R56 ;  /* 0x00e000000c3879f3 */ /* 0x000fe20008700838 */
[----:B------:R-:W-:Y:S01]  /*18e0*/  UMOV UR12, UR8 ;  /* 0x00000008000c7c82 */ /* 0x000fe20008000000 */
[----:B------:R-:W-:-:S02]  /*18f0*/  UMOV UR13, 0x80000020 ;  /* 0x80000020000d7882 */ /* 0x000fc40000000000 */
[----:B------:R-:W-:Y:S01]  /*1900*/  QGMMA.64x64x32.F32.E4M3.E4M3 R24, gdesc[UR12], R24, gsb0 ;  /* 0x00e000000c1879f3 */ /* 0x000fe20008000818 */
[----:B------:R-:W-:Y:S05]  /*1910*/  @!P0 BRA `(.L_x_18) ;  /* 0x0000000400088947 */ /* 0x000fea0003800000 */
[----:B------:R-:W-:Y:S02]  /*1920*/  WARPGROUP.DEPBAR.LE gsb0, 0x0 ;  /* 0x00008000000079c5 */ /* 0x000fe40000010000 */
[----:B------:R-:W-:-:S01]  /*1930*/  FADD R145, RZ, R56 ;  /* 0x00000038ff917221 */ /* 0x000fc20000000000 */
[----:B------:R-:W-:Y:S01]  /*1940*/  FADD R140, RZ, R57 ;  /* 0x00000039ff8c7221 */ /* 0x000fe20000000000 */
        /* <DEDUP_REMOVED lines=62> */
[----:B------:R-:W-:-:S06]  /*1d30*/  UMOV UR6, URZ ;  /* 0x0000003f00067c82 */ /* 0x000fcc0008000000 */
.L_x_18:
[----:B------:R-:W-:-:S04]  /*1d40*/  UIADD3 UR18, UR5, 0x1, URZ ;  /* 0x0000000105127890 */ /* 0x000fc8000fffe03f */
[----:B------:R-:W-:-:S04]  /*1d50*/  UISETP.NE.AND UP0, UPT, UR18, 0x2, UPT ;  /* 0x000000021200788c */ /* 0x000fc8000bf05270 */
[----:B------:R-:W-:Y:S02]  /*1d60*/  USEL UR8, URZ, 0x1, UP0 ;  /* 0x000000013f087887 */ /* 0x000fe40008000000 */
[----:B------:R-:W-:Y:S02]  /*1d70*/  USEL UR18, UR18, URZ, UP0 ;  /* 0x0000003f12127287 */ /* 0x000fe40008000000 */
[----:B------:R-:W-:-:S06]  /*1d80*/  ULOP3.LUT UR8, UR4, UR8, URZ, 0x3c, !UPT ;  /* 0x0000000804087292 */ /* 0x000fcc000f8e3c3f */
[----:B------:R-:W-:Y:S01]  /*1d90*/  IMAD.U32 R13, RZ, RZ, UR8 ;  /* 0x00000008ff0d7e24 */ /* 0x000fe2000f8e00ff */
[----:B------:R-:W-:-:S06]  /*1da0*/  UMOV UR8, 0x1 ;  /* 0x0000000100087882 */ /* 0x000fcc0000000000 */
.L_x_13:
[----:B------:R-:W-:-:S04]  /*1db0*/  UISETP.LT.AND UP0, UPT, UR9, 0x1, UPT ;  /* 0x000000010900788c */ /* 0x000fc8000bf01270 */
[----:B------:R-:W-:-:S04]  /*1dc0*/  USEL UR12, UR9, 0x1, UP0 ;  /* 0x00000001090c7887 */ /* 0x000fc80008000000 */
[----:B------:R-:W-:-:S04]  /*1dd0*/  UIADD3 UR12, UR9, -UR12, URZ ;  /* 0x8000000c090c7290 */ /* 0x000fc8000fffe03f */
[----:B------:R-:W-:-:S06]  /*1de0*/  UISETP.GE.AND UP0, UPT, UR12, 0x1, UPT ;  /* 0x000000010c00788c */ /* 0x000fcc000bf06270 */
[----:B------:R-:W-:-:S13]  /*1df0*/  PLOP3.LUT P0, PT, PT, PT, UP0, 0x80, 0x0 ;  /* 0x000000000000781c */ /* 0x000fda0003f0f008 */
[----:B------:R-:W-:Y:S05]  /*1e00*/  @!P0 BRA `(.L_x_19) ;  /* 0x00000008002c8947 */ /* 0x000fea0003800000 */
[----:B01----:R-:W-:Y:S01]  /*1e10*/  IMAD.U32 R10, RZ, RZ, UR12 ;  /* 0x0000000cff0a7e24 */ /* 0x003fe2000f8e00ff */
[----:B------:R-:W-:Y:S01]  /*1e20*/  UMOV UR19, UR5 ;  /* 0x0000000500137c82 */ /* 0x000fe20008000000 */
[----:B------:R-:W-:-:S05]  /*1e30*/  ULDC UR21, c[0x0][0x50c] ;  /* 0x0001430000157ab9 */ /* 0x000fca0000000800 */
.L_x_27:
[----:B------:R-:W-:-:S13]  /*1e40*/  ISETP.NE.AND P1, PT, R142, 0x3, PT ;  /* 0x000000038e00780c */ /* 0x000fda0003f25270 */
[----:B01----:R-:W-:Y:S05]  /*1e50*/  @!P1 BRA `(.L_x_20) ;  /* 0x0000000000049947 */ /* 0x003fea0003800000 */
[----:B------:R-:W-:Y:S01]  /*1e60*/  BPT.TRAP 0x1 ;  /* 0x000000040000795c */ /* 0x000fe20000300000 */
.L_x_20:
[----:B------:R-:W0:Y:S01]  /*1e70*/  S2UR UR12, SR_CgaCtaId ;  /* 0x00000000000c79c3 */ /* 0x000e220000008800 */
[----:B------:R-:W-:Y:S01]  /*1e80*/  UMOV UR10, 0x400 ;  /* 0x00000400000a7882 */ /* 0x000fe20000000000 */
[----:B------:R-:W-:Y:S01]  /*1e90*/  SHF.L.U32 R11, R13, 0x1f, RZ ;  /* 0x0000001f0d0b7819 */ /* 0x000fe200000006ff */
[----:B0-----:R-:W-:-:S04]  /*1ea0*/  ULEA UR10, UR12, UR10, 0x18 ;  /* 0x0000000a0c0a7291 */ /* 0x001fc8000f8ec03f */
[----:B------:R-:W-:-:S09]  /*1eb0*/  ULEA UR12, UR18, UR10, 0x3 ;  /* 0x0000000a120c7291 */ /* 0x000fd2000f8e183f */
[----:B------:R0:W1:Y:S01]  /*1ec0*/  SYNCS.PHASECHK.TRANS64.TRYWAIT P0, [UR12], R11 ;  /* 0x0000000bff0075a7 */ /* 0x000062000800014c */
[----:B------:R-:W-:Y:S05]  /*1ed0*/  @!P1 BRA `(.L_x_21) ;  /* 0x0000000000049947 */ /* 0x000fea0003800000 */
[----:B------:R-:W-:Y:S01]  /*1ee0*/  BPT.TRAP 0x1 ;  /* 0x000000040000795c */ /* 0x000fe20000300000 */
.L_x_21:
[----:B-1----:R-:W-:Y:S05]  /*1ef0*/  @P0 BRA `(.L_x_22) ;  /* 0x0000000000080947 */ /* 0x002fea0003800000 */
[----:B------:R-:W1:Y:S02]  /*1f00*/  SYNCS.PHASECHK.TRANS64.TRYWAIT P0, [UR12], R11 ;  /* 0x0000000bff0075a7 */ /* 0x000e64000800014c */
[----:B-1----:R-:W-:Y:S05]  /*1f10*/  @!P0 BRA `(.L_x_23) ;  /* 0x0000007400008947 */ /* 0x002fea0003800000 */
.L_x_22:
[----:B------:R-:W-:Y:S01]  /*1f20*/  UIADD3 UR12, UR10, 0x8100, URZ ;  /* 0x000081000a0c7890 */ /* 0x000fe2000fffe03f */
[----:B------:R-:W-:Y:S01]  /*1f30*/  WARPGROUP.ARRIVE ;  /* 0x00000000000079c5 */ /* 0x000fe20000000000 */
[----:B------:R-:W-:Y:S02]  /*1f40*/  UISETP.NE.AND UP0, UPT, UR7, URZ, UPT ;  /* 0x0000003f0700728c */ /* 0x000fe4000bf05270 */
[----:B------:R-:W-:Y:S02]  /*1f50*/  USHF.R.U32.HI UR12, URZ, 0x4, UR12 ;  /* 0x000000043f0c7899 */ /* 0x000fe4000801160c */
[----:B------:R-:W-:Y:S02]  /*1f60*/  USEL UR8, UR8, URZ, !UP0 ;  /* 0x0000003f08087287 */ /* 0x000fe4000c000000 */
[----:B------:R-:W-:Y:S02]  /*1f70*/  ULOP3.LUT UR12, UR12, 0x3fff, URZ, 0xc0, !UPT ;  /* 0x00003fff0c0c7892 */ /* 0x000fe4000f8ec03f */
[----:B------:R-:W-:-:S02]  /*1f80*/  ULOP3.LUT UR7, UR11, 0x10000, URZ, 0xfc, !UPT ;  /* 0x000100000b077892 */ /* 0x000fc4000f8efc3f */
[----:B------:R-:W-:Y:S02]  /*1f90*/  ULOP3.LUT UR12, UR12, 0x10000, URZ, 0xfc, !UPT ;  /* 0x000100000c0c7892 */ /* 0x000fe4000f8efc3f */
[----:B------:R-:W-:Y:S02]  /*1fa0*/  UISETP.NE.U32.AND UP0, UPT, UR8, URZ, UPT ;  /* 0x0000003f0800728c */ /* 0x000fe4000bf05070 */
[----:B------:R-:W-:Y:S02]  /*1fb0*/  ULEA UR8, UR18, UR7, 0xa ;  /* 0x0000000712087291 */ /* 0x000fe4000f8e503f */
[----:B------:R-:W-:Y:S02]  /*1fc0*/  ULEA UR7, UR18, UR12, 0x8 ;  /* 0x0000000c12077291 */ /* 0x000fe4000f8e403f */
[----:B------:R-:W-:Y:S01]  /*1fd0*/  UIADD3 UR20, UR8, 0x200, URZ ;  /* 0x0000020008147890 */ /* 0x000fe2000fffe03f */
[----:B------:R-:W-:Y:S02]  /*1fe0*/  UMOV UR13, 0x80000020 ;  /* 0x80000020000d7882 */ /* 0x000fe40000000000 */
[----:B------:R-:W-:Y:S01]  /*1ff0*/  UMOV UR12, UR8 ;  /* 0x00000008000c7c82 */ /* 0x000fe20008000000 */
[----:B------:R-:W-:Y:S01]  /*2000*/  UMOV UR15, 0x80000020 ;  /* 0x80000020000f7882 */ /* 0x000fe20000000000 */
[----:B------:R-:W-:Y:S01]  /*2010*/  UMOV UR14, UR7 ;  /* 0x00000007000e7c82 */ /* 0x000fe20008000000 */
[----:B------:R-:W-:Y:S01]  /*2020*/  UIADD3 UR6, UR6, 0x2, URZ ;  /* 0x0000000206067890 */ /* 0x000fe2000fffe03f */
[----:B------:R-:W-:Y:S01]  /*2030*/  QGMMA.64x64x32.F32.E4M3.E4M3 R56, gdesc[UR12], R56, UP0 ;  /* 0x00e000000c3879f3 */ /* 0x000fe2000bf00838 */
[----:B------:R-:W-:Y:S01]  /*2040*/  UMOV UR12, UR20 ;  /* 0x00000014000c7c82 */ /* 0x000fe20008000000 */
[----:B------:R-:W-:-:S02]  /*2050*/  UMOV UR13, 0x80000020 ;  /* 0x80000020000d7882 */ /* 0x000fc40000000000 */
[----:B------:R-:W-:Y:S01]  /*2060*/  QGMMA.64x64x32.F32.E4M3.E4M3 R24, gdesc[UR12], R24, UP0 ;  /* 0x00e000000c1879f3 */ /* 0x000fe2000bf00818 */
[----:B------:R-:W-:Y:S02]  /*2070*/  UIADD3 UR12, UR8, 0x2, URZ ;  /* 0x00000002080c7890 */ /* 0x000fe4000fffe03f */
[----:B------:R-:W-:Y:S02]  /*2080*/  UIADD3 UR14, UR7, 0x2, URZ ;  /* 0x00000002070e7890 */ /* 0x000fe4000fffe03f */
[----:B------:R-:W-:Y:S01]  /*2090*/  UIADD3 UR8, UR8, 0x202, URZ ;  /* 0x0000020208087890 */ /* 0x000fe2000fffe03f */
[----:B------:R-:W-:Y:S01]  /*20a0*/  UMOV UR13, 0x80000020 ;  /* 0x80000020000d7882 */ /* 0x000fe20000000000 */
[----:B------:R-:W-:Y:S01]  /*20b0*/  UMOV UR15, 0x80000020 ;  /* 0x80000020000f7882 */ /* 0x000fe20000000000 */
[----:B------:R-:W-:-:S04]  /*20c0*/  UISETP.NE.AND UP0, UPT, UR6, UR21, UPT ;  /* 0x000000150600728c */ /* 0x000fc8000bf05270 */
[----:B------:R-:W-:-:S06]  /*20d0*/  USEL UR7, URZ, 0x1, UP0 ;  /* 0x000000013f077887 */ /* 0x000fcc0008000000 */
[----:B------:R-:W-:Y:S01]  /*20e0*/  ISETP.NE.AND P0, PT, RZ, UR7, PT ;  /* 0x00000007ff007c0c */ /* 0x000fe2000bf05270 */
[----:B------:R-:W-:Y:S01]  /*20f0*/  QGMMA.64x64x32.F32.E4M3.E4M3 R56, gdesc[UR12], R56 ;  /* 0x00e000000c3879f3 */ /* 0x000fe20008700838 */
[----:B------:R-:W-:Y:S01]  /*2100*/  UMOV UR12, UR8 ;  /* 0x00000008000c7c82 */ /* 0x000fe20008000000 */
[----:B------:R-:W-:Y:S02]  /*2110*/  UMOV UR13, 0x80000020 ;  /* 0x80000020000d7882 */ /* 0x000fe40000000000 */
[----:B------:R-:W-:Y:S03]  /*2120*/  QGMMA.64x64x32.F32.E4M3.E4M3 R24, gdesc[UR12], R24, gsb0 ;  /* 0x00e000000c1879f3 */ /* 0x000fe60008000818 */
[----:B------:R-:W-:-:S05]  /*2130*/  WARPGROUP.DEPBAR.LE gsb0, 0x1 ;  /* 0x00008000000079c5 */ /* 0x000fca0000010100 */
[----:B------:R-:W-:Y:S05]  /*2140*/  @!P0 BRA `(.L_x_24) ;  /* 0x0000000400088947 */ /* 0x000fea0003800000 */
[----:B------:R-:W-:Y:S02]  /*2150*/  WARPGROUP.DEPBAR.LE gsb0, 0x0 ;  /* 0x00008000000079c5 */ /* 0x000fe40000010000 */
[----:B------:R-:W-:-:S01]  /*2160*/  FADD R145, R56, R145 ;  /* 0x0000009138917221 */ /* 0x000fc20000000000 */
[----:B------:R-:W-:Y:S01]  /*2170*/  FADD R140, R57, R140 ;  /* 0x0000008c398c7221 */ /* 0x000fe20000000000 */
        /* <DEDUP_REMOVED lines=62> */
[----:B------:R-:W-:-:S06]  /*2560*/  UMOV UR6, URZ ;  /* 0x0000003f00067c82 */ /* 0x000fcc0008000000 */
.L_x_24:
[----:B------:R-:W-:Y:S05]  /*2570*/  @!P1 BRA `(.L_x_25) ;  /* 0x0000000000049947 */ /* 0x000fea0003800000 */
[----:B------:R-:W-:Y:S01]  /*2580*/  BPT.TRAP 0x1 ;  /* 0x000000040000795c */ /* 0x000fe20000300000 */
.L_x_25:
[----:B------:R-:W-:Y:S01]  /*2590*/  ULEA UR8, UR19, UR10, 0x3 ;  /* 0x0000000a13087291 */ /* 0x000fe2000f8e183f */
[----:B------:R-:W-:-:S03]  /*25a0*/  ISETP.GT.U32.AND P0, PT, R4, 0x1, PT ;  /* 0x000000010400780c */ /* 0x000fc60003f04070 */
[----:B------:R-:W-:-:S04]  /*25b0*/  UIADD3 UR8, UR8, 0x10, URZ ;  /* 0x0000001008087890 */ /* 0x000fc8000fffe03f */
[----:B------:R-:W-:-:S09]  /*25c0*/  UPRMT UR8, URZ, 0x654, UR8 ;  /* 0x000006543f087896 */ /* 0x000fd20008000008 */
[----:B------:R-:W-:Y:S01]  /*25d0*/  SYNCS.ARRIVE.TRANS64.RED.A1T0 RZ, [UR8], RZ ;  /* 0x000000ffffff79a7 */ /* 0x000fe20008100408 */
[----:B------:R-:W-:Y:S05]  /*25e0*/  @P0 BRA `(.L_x_26) ;  /* 0x0000000000040947 */ /* 0x000fea0003800000 */
[----:B------:R-:W-:Y:S01]  /*25f0*/  BPT.TRAP 0x1 ;  /* 0x000000040000795c */ /* 0x000fe20000300000 */
.L_x_26:
[----:B------:R-:W-:Y:S01]  /*2600*/  UIADD3 UR18, UR18, 0x1, URZ ;  /* 0x0000000112127890 */ /* 0x000fe2000fffe03f */
[C---:B------:R-:W-:Y:S01]  /*2610*/  ISETP.GT.AND P0, PT, R10.reuse, 0x1, PT ;  /* 0x000000010a00780c */ /* 0x040fe20003f04270 */
[----:B------:R-:W-:Y:S01]  /*2620*/  UIADD3 UR19, UR19, 0x1, URZ ;  /* 0x0000000113137890 */ /* 0x000fe2000fffe03f */
[----:B------:R-:W-:Y:S01]  /*2630*/  VIADD R10, R10, 0xffffffff ;  /* 0xffffffff0a0a7836 */ /* 0x000fe20000000000 */
[----:B------:R-:W-:Y:S02]  /*2640*/  UISETP.NE.AND UP0, UPT, UR18, 0x2, UPT ;  /* 0x000000021200788c */ /* 0x000fe4000bf05270 */
[----:B------:R-:W-:Y:S02]  /*2650*/  UISETP.NE.AND UP1, UPT, UR19, 0x2, UPT ;  /* 0x000000021300788c */ /* 0x000fe4000bf25270 */
[----:B------:R-:W-:Y:S02]  /*2660*/  USEL UR8, URZ, 0x1, UP0 ;  /* 0x000000013f087887 */ /* 0x000fe40008000000 */
[----:B------:R-:W-:-:S02]  /*2670*/  USEL UR18, UR18, URZ, UP0 ;  /* 0x0000003f12127287 */ /* 0x000fc40008000000 */
[----:B------:R-:W-:Y:S02]  /*2680*/  USEL UR19, UR19, URZ, UP1 ;  /* 0x0000003f13137287 */ /* 0x000fe40008800000 */
[----:B------:R-:W-:Y:S01]  /*2690*/  LOP3.LUT R13, R13, UR8, RZ, 0x3c, !PT ;  /* 0x000000080d0d7c12 */ /* 0x000fe2000f8e3cff */
[----:B------:R-:W-:Y:S01]  /*26a0*/  UMOV UR8, 0x1 ;  /* 0x0000000100087882 */ /* 0x000fe20000000000 */
[----:B------:R-:W-:Y:S08]  /*26b0*/  @P0 BRA `(.L_x_27) ;  /* 0xfffffff400e00947 */ /* 0x000ff0000383ffff */
.L_x_19:
[----:B------:R-:W-:Y:S01]  /*26c0*/  UISETP.NE.AND UP0, UPT, UR6, URZ, UPT ;  /* 0x0000003f0600728c */ /* 0x000fe2000bf05270 */
[----:B01----:R-:W0:Y:S03]  /*26d0*/  LDC R10, c[0x0][0x28c] ;  /* 0x0000a300ff0a7b82 */ /* 0x003e260000000800 */
[----:B------:R-:W-:-:S06]  /*26e0*/  USEL UR6, URZ, 0x1, !UP0 ;  /* 0x000000013f067887 */ /* 0x000fcc000c000000 */
[----:B------:R-:W-:Y:S02]  /*26f0*/  ISETP.NE.AND P0, PT, RZ, UR6, PT ;  /* 0x00000006ff007c0c */ /* 0x000fe4000bf05270 */
[----:B0-----:R-:W-:-:S11]  /*2700*/  ISETP.GE.AND P1, PT, R10, 0x1, PT ;  /* 0x000000010a00780c */ /* 0x001fd60003f26270 */
[----:B------:R-:W-:Y:S05]  /*2710*/  @!P0 BRA `(.L_x_28) ;  /* 0x0000000400048947 */ /* 0x000fea0003800000 */
[----:B------:R-:W-:Y:S02]  /*2720*/  WARPGROUP.DEPBAR.LE gsb0, 0x0 ;  /* 0x00008000000079c5 */ /* 0x000fe40000010000 */
[----:B------:R-:W-:Y:S01]  /*2730*/  FADD R145, R56, R145 ;  /* 0x0000009138917221 */ /* 0x000fe20000000000 */
        /* <DEDUP_REMOVED lines=62> */
[----:B------:R-:W-:-:S07]  /*2b20*/  FADD R18, R18, R55 ;  /* 0x0000003712127221 */ /* 0x000fce0000000000 */
.L_x_28:
[----:B------:R-:W-:Y:S02]  /*2b30*/  WARPGROUP.DEPBAR.LE gsb0, 0x0 ;  /* 0x00008000000079c5 */ /* 0x000fe40000010000 */
[----:B------:R-:W-:Y:S05]  /*2b40*/  @!P1 BRA `(.L_x_29) ;  /* 0x0000000000389947 */ /* 0x000fea0003800000 */
[----:B------:R-:W-:-:S13]  /*2b50*/  ISETP.NE.AND P0, PT, R142, 0x3, PT ;  /* 0x000000038e00780c */ /* 0x000fda0003f05270 */
[----:B------:R-:W-:Y:S05]  /*2b60*/  @!P0 BRA `(.L_x_30) ;  /* 0x0000000000048947 */ /* 0x000fea0003800000 */
[----:B------:R-:W-:Y:S01]  /*2b70*/  BPT.TRAP 0x1 ;  /* 0x000000040000795c */ /* 0x000fe20000300000 */
.L_x_30:
[----:B------:R-:W-:Y:S01]  /*2b80*/  UISETP.LT.AND UP0, UPT, UR9, 0x1, UPT ;  /* 0x000000010900788c */ /* 0x000fe2000bf01270 */
[----:B------:R-:W-:-:S03]  /*2b90*/  ISETP.GT.U32.AND P0, PT, R4, 0x1, PT ;  /* 0x000000010400780c */ /* 0x000fc60003f04070 */
[----:B------:R-:W-:-:S04]  /*2ba0*/  USEL UR6, UR9, 0x1, UP0 ;  /* 0x0000000109067887 */ /* 0x000fc80008000000 */
[----:B------:R-:W-:-:S04]  /*2bb0*/  UIADD3 UR6, UR5, UR9, -UR6 ;  /* 0x0000000905067290 */ /* 0x000fc8000fffe806 */
[----:B------:R-:W-:-:S04]  /*2bc0*/  USHF.L.U32 UR6, UR6, 0x3, URZ ;  /* 0x0000000306067899 */ /* 0x000fc8000800063f */
[----:B------:R-:W-:-:S04]  /*2bd0*/  ULOP3.LUT UR6, UR6, 0x8, URZ, 0xc0, !UPT ;  /* 0x0000000806067892 */ /* 0x000fc8000f8ec03f */
[----:B------:R-:W-:-:S04]  /*2be0*/  UIADD3 UR6, UR10, 0x10, UR6 ;  /* 0x000000100a067890 */ /* 0x000fc8000fffe006 */
[----:B------:R-:W-:-:S09]  /*2bf0*/  UPRMT UR6, URZ, 0x654, UR6 ;  /* 0x000006543f067896 */ /* 0x000fd20008000006 */
[----:B------:R-:W-:Y:S01]  /*2c00*/  SYNCS.ARRIVE.TRANS64.RED.A1T0 RZ, [UR6], RZ ;  /* 0x000000ffffff79a7 */ /* 0x000fe20008100406 */
[----:B------:R-:W-:Y:S05]  /*2c10*/  @P0 BRA `(.L_x_29) ;  /* 0x0000000000040947 */ /* 0x000fea0003800000 */
[----:B------:R-:W-:Y:S01]  /*2c20*/  BPT.TRAP 0x1 ;  /* 0x000000040000795c */ /* 0x000fe20000300000 */
.L_x_29:
[----:B------:R-:W0:Y:S01]  /*2c30*/  LDC R14, c[0x0][0x288] ;  /* 0x0000a200ff0e7b82 */ /* 0x000e220000000800 */
[----:B------:R-:W-:Y:S01]  /*2c40*/  IMAD.SHL.U32 R33, R6, 0x40, RZ ;  /* 0x0000004006217824 */ /* 0x000fe200078e00ff */
[--C-:B------:R-:W-:Y:S01]  /*2c50*/  SHF.R.U32.HI R10, RZ, 0x2, R0.reuse ;  /* 0x00000002ff0a7819 */ /* 0x100fe20000011600 */
[----:B------:R-:W-:Y:S01]  /*2c60*/  IMAD.SHL.U32 R34, R7, 0x100, RZ ;  /* 0x0000010007227824 */ /* 0x000fe200078e00ff */
[C---:B------:R-:W-:Y:S01]  /*2c70*/  LOP3.LUT R12, R0.reuse, 0x60, RZ, 0xc0, !PT ;  /* 0x00000060000c7812 */ /* 0x040fe200078ec0ff */
[----:B------:R-:W-:Y:S01]  /*2c80*/  ULDC UR6, c[0x0][0x284] ;  /* 0x0000a10000067ab9 */ /* 0x000fe20000000800 */
[----:B------:R-:W-:Y:S01]  /*2c90*/  SHF.R.U32.HI R13, RZ, 0x7, R0 ;  /* 0x00000007ff0d7819 */ /* 0x000fe20000011600 */
[----:B------:R-:W-:Y:S01]  /*2ca0*/  IMAD.SHL.U32 R26, R0, 0x2, RZ ;  /* 0x00000002001a7824 */ /* 0x000fe200078e00ff */
[----:B------:R-:W-:Y:S01]  /*2cb0*/  LOP3.LUT R11, R10, 0x7, RZ, 0xc0, !PT ;  /* 0x000000070a0b7812 */ /* 0x000fe200078ec0ff */
[----:B------:R-:W-:Y:S01]  /*2cc0*/  IMAD.MOV.U32 R32, RZ, RZ, -0x1 ;  /* 0xffffffffff207424 */ /* 0x000fe200078e00ff */
[----:B------:R-:W-:-:S02]  /*2cd0*/  SHF.R.U32.HI R12, RZ, 0x1, R12 ;  /* 0x00000001ff0c7819 */ /* 0x000fc4000001160c */
[----:B------:R-:W-:Y:S02]  /*2ce0*/  LOP3.LUT R10, R13, 0x1, RZ, 0xc0, !PT ;  /* 0x000000010d0a7812 */ /* 0x000fe400078ec0ff */
[----:B------:R-:W-:Y:S02]  /*2cf0*/  IADD3 R15, RZ, -R12, -R11 ;  /* 0x8000000cff0f7210 */ /* 0x000fe40007ffe80b */
[----:B------:R-:W-:Y:S01]  /*2d00*/  LOP3.LUT R13, R0, 0x3, RZ, 0xc0, !PT ;  /* 0x00000003000d7812 */ /* 0x000fe200078ec0ff */
[C---:B------:R-:W-:Y:S01]  /*2d10*/  IMAD.SHL.U32 R24, R10.reuse, 0x40, RZ ;  /* 0x000000400a187824 */ /* 0x040fe200078e00ff */
[----:B------:R-:W-:Y:S01]  /*2d20*/  LOP3.LUT R26, R33, 0x6, R26, 0xf8, !PT ;  /* 0x00000006211a7812 */ /* 0x000fe200078ef81a */
[----:B------:R-:W-:-:S03]  /*2d30*/  IMAD R15, R10, -0x40, R15 ;  /* 0xffffffc00a0f7824 */ /* 0x000fc600078e020f */
[----:B------:R-:W-:Y:S01]  /*2d40*/  LOP3.LUT R35, R24, 0x40, R11, 0xe2, !PT ;  /* 0x0000004018237812 */ /* 0x000fe200078ee20b */
[----:B------:R-:W-:Y:S01]  /*2d50*/  IMAD.WIDE R24, R7, 0x100, RZ ;  /* 0x0000010007187825 */ /* 0x000fe200078e02ff */
[----:B0-----:R-:W-:-:S03]  /*2d60*/  ISETP.GE.AND P0, PT, R33, R14, PT ;  /* 0x0000000e2100720c */ /* 0x001fc60003f06270 */
[----:B------:R-:W-:Y:S01]  /*2d70*/  IMAD R6, R13, -0x2, R14 ;  /* 0xfffffffe0d067824 */ /* 0x000fe200078e020e */
[C---:B------:R-:W-:Y:S02]  /*2d80*/  ISETP.GE.OR P0, PT, R34.reuse, UR6, P0 ;  /* 0x0000000622007c0c */ /* 0x040fe40008706670 */
[----:B------:R-:W-:Y:S01]  /*2d90*/  IADD3 R34, -R34, UR6, R15 ;  /* 0x0000000622227c10 */ /* 0x000fe2000fffe10f */
[----:B------:R-:W-:Y:S01]  /*2da0*/  IMAD.IADD R33, R6, 0x1, -R33 ;  /* 0x0000000106217824 */ /* 0x000fe200078e0a21 */
[----:B------:R-:W-:-:S09]  /*2db0*/  LOP3.LUT R35, R24, R35, R12, 0xfe, !PT ;  /* 0x0000002318237212 */ /* 0x000fd200078efe0c */
[----:B------:R-:W-:Y:S05]  /*2dc0*/  @P0 BRA `(.L_x_31) ;  /* 0x0000004800200947 */ /* 0x000fea0003800000 */
[----:B------:R-:W0:Y:S01]  /*2dd0*/  LDC.64 R30, c[0x0][0x5c8] ;  /* 0x00017200ff1e7b82 */ /* 0x000e220000000a00 */
[----:B------:R-:W-:Y:S01]  /*2de0*/  SHF.R.S32.HI R36, RZ, 0x1f, R5 ;  /* 0x0000001fff247819 */ /* 0x000fe20000011405 */
[----:B------:R-:W-:Y:S01]  /*2df0*/  ULDC.64 UR6, c[0x0][0x5d0] ;  /* 0x0001740000067ab9 */ /* 0x000fe20000000a00 */
[----:B------:R-:W-:Y:S01]  /*2e00*/  SHF.R.S32.HI R27, RZ, 0x1f, R26 ;  /* 0x0000001fff1b7819 */ /* 0x000fe2000001141a */
[----:B------:R-:W-:Y:S02]  /*2e10*/  BSSY B0, `(.L_x_31) ;  /* 0x0000483000007945 */ /* 0x000fe40003800000 */
[----:B------:R-:W-:-:S04]  /*2e20*/  IMAD R6, R36, UR6, RZ ;  /* 0x0000000624067c24 */ /* 0x000fc8000f8e02ff */
[C---:B------:R-:W-:Y:S02]  /*2e30*/  IMAD R11, R5.reuse, UR7, R6 ;  /* 0x00000007050b7c24 */ /* 0x040fe4000f8e0206 */
[----:B------:R-:W-:Y:S01]  /*2e40*/  IMAD.WIDE.U32 R6, R5, UR6, R26 ;  /* 0x0000000605067c25 */ /* 0x000fe2000f8e001a */
[----:B------:R-:W-:-:S03]  /*2e50*/  ULDC.64 UR6, c[0x0][0x5c0] ;  /* 0x0001700000067ab9 */ /* 0x000fc60000000a00 */
[----:B------:R-:W-:Y:S02]  /*2e60*/  IMAD.IADD R7, R7, 0x1, R11 ;  /* 0x0000000107077824 */ /* 0x000fe400078e020b */
[----:B0-----:R-:W-:Y:S01]  /*2e70*/  IMAD R10, R25, R30, RZ ;  /* 0x0000001e190a7224 */ /* 0x001fe200078e02ff */
[----:B------:R-:W-:-:S03]  /*2e80*/  SHF.L.U64.HI R28, R30, 0x7, R31 ;  /* 0x000000071e1c7819 */ /* 0x000fc6000001021f */
[C---:B------:R-:W-:Y:S02]  /*2e90*/  IMAD R13, R35.reuse, R31, R10 ;  /* 0x0000001f230d7224 */ /* 0x040fe400078e020a */
[----:B------:R-:W-:-:S04]  /*2ea0*/  IMAD.WIDE.U32 R10, R35, R30, R6 ;  /* 0x0000001e230a7225 */ /* 0x000fc800078e0006 */
[----:B------:R-:W-:Y:S01]  /*2eb0*/  IMAD.IADD R11, R11, 0x1, R13 ;  /* 0x000000010b0b7824 */ /* 0x000fe200078e020d */
[----:B------:R-:W-:Y:S01]  /*2ec0*/  IADD3 R14, P2, R10, UR6, RZ ;  /* 0x000000060a0e7c10 */ /* 0x000fe2000ff5e0ff */
[C---:B------:R-:W-:Y:S01]  /*2ed0*/  IMAD.SHL.U32 R7, R30.reuse, 0x80, RZ ;  /* 0x000000801e077824 */ /* 0x040fe200078e00ff */
[C---:B------:R-:W-:Y:S02]  /*2ee0*/  LEA R6, P4, R30.reuse, R10, 0x3 ;  /* 0x0000000a1e067211 */ /* 0x040fe400078818ff */
[----:B------:R-:W-:Y:S02]  /*2ef0*/  IADD3.X R15, R11, UR7, RZ, P2, !PT ;  /* 0x000000070b0f7c10 */ /* 0x000fe400097fe4ff */
[----:B---3-5:R-:W-:Y:S02]  /*2f00*/  FSETP.NEU.AND P2, PT, R9, RZ, PT ;  /* 0x000000ff0900720b */ /* 0x028fe40003f4d000 */
[----:B------:R-:W-:Y:S02]  /*2f10*/  LEA.HI.X R29, R30, R11, R31, 0x3, P4 ;  /* 0x0000000b1e1d7211 */ /* 0x000fe400020f1c1f */
[----:B------:R-:W-:-:S02]  /*2f20*/  IADD3 R12, P4, R6, UR6, RZ ;  /* 0x00000006060c7c10 */ /* 0x000fc4000ff9e0ff */
[--C-:B------:R-:W-:Y:S02]  /*2f30*/  IADD3 R10, P1, P0, R10, UR6, R7.reuse ;  /* 0x000000060a0a7c10 */ /* 0x100fe4000f83e007 */
[----:B------:R-:W-:Y:S02]  /*2f40*/  IADD3 R6, P5, P6, R6, UR6, R7 ;  /* 0x0000000606067c10 */ /* 0x000fe4000febe007 */
[--C-:B------:R-:W-:Y:S02]  /*2f50*/  IADD3.X R11, R11, UR7, R28.reuse, P1, P0 ;  /* 0x000000070b0b7c10 */ /* 0x100fe40008fe041c */
[C---:B------:R-:W-:Y:S02]  /*2f60*/  IADD3.X R13, R29.reuse, UR7, RZ, P4, !PT ;  /* 0x000000071d0d7c10 */ /* 0x040fe4000a7fe4ff */
[----:B------:R-:W-:Y:S01]  /*2f70*/  IADD3.X R7, R29, UR7, R28, P5, P6 ;  /* 0x000000071d077c10 */ /* 0x000fe2000afec41c */
[----:B------:R-:W-:Y:S06]  /*2f80*/  @!P2 BRA `(.L_x_32) ;  /* 0x00000034009ca947 */ /* 0x000fec0003800000 */
[----:B------:R-:W-:Y:S01]  /*2f90*/  ULDC.64 UR6, c[0x0][0x5b8] ;  /* 0x00016e0000067ab9 */ /* 0x000fe20000000a00 */
[----:B------:R-:W-:Y:S01]  /*2fa0*/  ISETP.GE.AND P0, PT, R34, 0x1, PT ;  /* 0x000000012200780c */ /* 0x000fe20003f06270 */
[----:B------:R-:W-:Y:S01]  /*2fb0*/  IMAD R28, R36, UR6, RZ ;  /* 0x00000006241c7c24 */ /* 0x000fe2000f8e02ff */
[----:B------:R-:W-:Y:S01]  /*2fc0*/  ULDC.64 UR10, c[0x0][0x5a8] ;  /* 0x00016a00000a7ab9 */ /* 0x000fe20000000a00 */
[----:B------:R-:W-:Y:S01]  /*2fd0*/  IMAD.WIDE.U32 R26, R5, UR6, R26 ;  /* 0x00000006051a7c25 */ /* 0x000fe2000f8e001a */
[----:B------:R-:W-:Y:S01]  /*2fe0*/  ISETP.LT.OR P4, PT, R33, 0x1, !P0 ;  /* 0x000000012100780c */ /* 0x000fe20004781670 */
[----:B------:R-:W-:Y:S02]  /*2ff0*/  BSSY B1, `(.L_x_33) ;  /* 0x000000c000017945 */ /* 0x000fe40003800000 */
[----:B------:R-:W-:Y:S01]  /*3000*/  IMAD R5, R5, UR7, R28 ;  /* 0x0000000705057c24 */ /* 0x000fe2000f8e021c */
[----:B------:R-:W-:Y:S02]  /*3010*/  ULDC.64 UR6, c[0x0][0x5b0] ;  /* 0x00016c0000067ab9 */ /* 0x000fe40000000a00 */
[----:B------:R-:W-:-:S02]  /*3020*/  IMAD R30, R25, UR6, RZ ;  /* 0x00000006191e7c24 */ /* 0x000fc4000f8e02ff */
[----:B------:R-:W-:Y:S02]  /*3030*/  IMAD.IADD R27, R27, 0x1, R5 ;  /* 0x000000011b1b7824 */ /* 0x000fe400078e0205 */
[C---:B------:R-:W-:Y:S02]  /*3040*/  IMAD R5, R35.reuse, UR7, R30 ;  /* 0x0000000723057c24 */ /* 0x040fe4000f8e021e */
[----:B------:R-:W-:-:S03]  /*3050*/  IMAD.WIDE.U32 R28, R35, UR6, R26 ;  /* 0x00000006231c7c25 */ /* 0x000fc6000f8e001a */
[----:B------:R-:W-:-:S04]  /*3060*/  IADD3 R28, P1, R28, UR10, RZ ;  /* 0x0000000a1c1c7c10 */ /* 0x000fc8000ff3e0ff */
[--C-:B------:R-:W-:Y:S02]  /*3070*/  IADD3.X R29, R29, UR11, R5.reuse, P1, !PT ;  /* 0x0000000b1d1d7c10 */ /* 0x100fe40008ffe405 */
[----:B------:R-:W-:Y:S01]  /*3080*/  PRMT R5, RZ, 0x7610, R5 ;  /* 0x00007610ff057816 */ /* 0x000fe20000000005 */
[----:B------:R-:W-:Y:S06]  /*3090*/  @P4 BRA `(.L_x_34) ;  /* 0x0000000000044947 */ /* 0x000fec0003800000 */
[----:B------:R0:W5:Y:S02]  /*30a0*/  LDG.E.U8 R5, desc[UR16][R28.64] ;  /* 0x000000101c057981 */ /* 0x000164000c1e1100 */
.L_x_34:
[----:B------:R-:W-:Y:S05]  /*30b0*/  BSYNC B1 ;  /* 0x0000000000017941 */ /* 0x000fea0003800000 */
.L_x_33:
[----:B-----5:R-:W-:Y:S01]  /*30c0*/  LOP3.LUT R5, R5, 0xff, RZ, 0xc0, !PT ;  /* 0x000000ff05057812 */ /* 0x020fe200078ec0ff */
[----:B------:R-:W-:Y:S01]  /*30d0*/  BSSY B1, `(.L_x_35) ;  /* 0x000000b000017945 */ /* 0x000fe20003800000 */
[----:B------:R-:W-:Y:S02]  /*30e0*/  ISETP.LT.OR P2, PT, R33, 0x2, !P0 ;  /* 0x000000022100780c */ /* 0x000fe40004741670 */
[----:B------:R-:W-:-:S05]  /*30f0*/  F2FP.F16.E4M3.UNPACK_B R5, R5 ;  /* 0x00000005ff05723e */ /* 0x000fca00020006ff */
[----:B------:R-:W-:Y:S01]  /*3100*/  HADD2.F32 R30, -RZ, R5.H0_H0 ;  /* 0x20000005ff1e7230 */ /* 0x000fe20000004100 */
[----:B------:R-:W-:-:S04]  /*3110*/  PRMT R5, RZ, 0x7610, R5 ;  /* 0x00007610ff057816 */ /* 0x000fc80000000005 */
[----:B------:R-:W-:-:S04]  /*3120*/  FMUL R30, R30, R9 ;  /* 0x000000091e1e7220 */ /* 0x000fc80000400000 */
[----:B--2---:R-:W-:-:S05]  /*3130*/  FFMA R30, R145, R8, R30 ;  /* 0x00000008911e7223 */ /* 0x004fca000000001e */
[----:B------:R-:W-:-:S05]  /*3140*/  F2FP.SATFINITE.E4M3.F32.PACK_AB_MERGE_C R31, RZ, R30, RZ ;  /* 0x0000001eff1f723e */ /* 0x000fca00048070ff */
[----:B------:R1:W-:Y:S01]  /*3150*/  @!P4 STG.E.U8 desc[UR16][R14.64], R31 ;  /* 0x0000001f0e00c986 */ /* 0x0003e2000c101110 */
[----:B------:R-:W-:Y:S05]  /*3160*/  @P2 BRA `(.L_x_36) ;  /* 0x0000000000042947 */ /* 0x000fea0003800000 */
[----:B------:R2:W5:Y:S02]  /*3170*/  LDG.E.U8 R5, desc[UR16][R28.64+0x1] ;  /* 0x000001101c057981 */ /* 0x000564000c1e1100 */
.L_x_36:
[----:B------:R-:W-:Y:S05]  /*3180*/  BSYNC B1 ;  /* 0x0000000000017941 */ /* 0x000fea0003800000 */
.L_x_35:
[----:B-----5:R-:W-:Y:S01]  /*3190*/  LOP3.LUT R5, R5, 0xff, RZ, 0xc0, !PT ;  /* 0x000000ff05057812 */ /* 0x020fe200078ec0ff */
[----:B------:R-:W-:Y:S01]  /*31a0*/  BSSY B1, `(.L_x_37) ;  /* 0x0000013000017945 */ /* 0x000fe20003800000 */
[----:B------:R-:W-:Y:S02]  /*31b0*/  IADD3 R37, P1, R35, 0x8, RZ ;  /* 0x0000000823257810 */ /* 0x000fe40007f3e0ff */
[----:B------:R-:W-:-:S03]  /*31c0*/  F2FP.F16.E4M3.UNPACK_B R5, R5 ;  /* 0x00000005ff05723e */ /* 0x000fc600020006ff */
[----:B-1----:R-:W-:Y:S01]  /*31d0*/  IMAD.X R31, RZ, RZ, R25, P1 ;  /* 0x000000ffff1f7224 */ /* 0x002fe200008e0619 */
[----:B------:R-:W-:Y:S01]  /*31e0*/  ISETP.GE.AND P1, PT, R34, 0x9, PT ;  /* 0x000000092200780c */ /* 0x000fe20003f26270 */
[----:B------:R-:W-:Y:S02]  /*31f0*/  HADD2.F32 R30, -RZ, R5.H0_H0 ;  /* 0x20000005ff1e7230 */ /* 0x000fe40000004100 */
[----:B------:R-:W-:Y:S01]  /*3200*/  IMAD R36, R31, UR6, RZ ;  /* 0x000000061f247c24 */ /* 0x000fe2000f8e02ff */
[----:B------:R-:W-:Y:S02]  /*3210*/  ISETP.LT.OR P5, PT, R33, 0x1, !P1 ;  /* 0x000000012100780c */ /* 0x000fe40004fa1670 */
[----:B------:R-:W-:Y:S01]  /*3220*/  FMUL R5, R30, R9 ;  /* 0x000000091e057220 */ /* 0x000fe20000400000 */
[----:B------:R-:W-:-:S04]  /*3230*/  IMAD.WIDE.U32 R30, R37, UR6, R26 ;  /* 0x00000006251e7c25 */ /* 0x000fc8000f8e001a */
[----:B------:R-:W-:Y:S01]  /*3240*/  FFMA R5, R140, R8, R5 ;  /* 0x000000088c057223 */ /* 0x000fe20000000005 */
[----:B------:R-:W-:Y:S01]  /*3250*/  IMAD R37, R37, UR7, R36 ;  /* 0x0000000725257c24 */ /* 0x000fe2000f8e0224 */
[----:B------:R-:W-:-:S03]  /*3260*/  IADD3 R30, P4, R30, UR10, RZ ;  /* 0x0000000a1e1e7c10 */ /* 0x000fc6000ff9e0ff */
[----:B------:R-:W-:Y:S02]  /*3270*/  F2FP.SATFINITE.E4M3.F32.PACK_AB_MERGE_C R39, RZ, R5, RZ ;  /* 0x00000005ff27723e */ /* 0x000fe400048070ff */
[----:B------:R-:W-:Y:S02]  /*3280*/  IADD3.X R31, R31, UR11, R37, P4, !PT ;  /* 0x0000000b1f1f7c10 */ /* 0x000fe4000a7fe425 */
[----:B------:R-:W-:Y:S01]  /*3290*/  PRMT R5, RZ, 0x7610, R5 ;  /* 0x00007610ff057816 */ /* 0x000fe20000000005 */
[----:B------:R1:W-:Y:S01]  /*32a0*/  @!P2 STG.E.U8 desc[UR16][R14.64+0x1], R39 ;  /* 0x000001270e00a986 */ /* 0x0003e2000c101110 */
[----:B------:R-:W-:Y:S05]  /*32b0*/  @P5 BRA `(.L_x_38) ;  /* 0x0000000000045947 */ /* 0x000fea0003800000 */
[----:B------:R3:W5:Y:S02]  /*32c0*/  LDG.E.U8 R5, desc[UR16][R30.64] ;  /* 0x000000101e057981 */ /* 0x000764000c1e1100 */
.L_x_38:
[----:B------:R-:W-:Y:S05]  /*32d0*/  BSYNC B1 ;  /* 0x0000000000017941 */ /* 0x000fea0003800000 */
.L_x_37:
[----:B-----5:R-:W-:Y:S01]  /*32e0*/  LOP3.LUT R5, R5, 0xff, RZ, 0xc0, !PT ;  /* 0x000000ff05057812 */ /* 0x020fe200078ec0ff */
[----:B------:R-:W-:Y:S01]  /*32f0*/  BSSY B1, `(.L_x_39) ;  /* 0x000000b000017945 */ /* 0x000fe20003800000 */
[----:B------:R-:W-:Y:S02]  /*3300*/  ISETP.LT.OR P2, PT, R33, 0x2, !P1 ;  /* 0x000000022100780c */ /* 0x000fe40004f41670 */
[----:B------:R-:W-:-:S05]  /*3310*/  F2FP.F16.E4M3.UNPACK_B R5, R5 ;  /* 0x00000005ff05723e */ /* 0x000fca00020006ff */
[----:B------:R-:W-:Y:S01]  /*3320*/  HADD2.F32 R36, -RZ, R5.H0_H0 ;  /* 0x20000005ff247230 */ /* 0x000fe20000004100 */
[----:B------:R-:W-:-:S04]  /*3330*/  PRMT R5, RZ, 0x7610, R5 ;  /* 0x00007610ff057816 */ /* 0x000fc80000000005 */
[----:B------:R-:W-:-:S04]  /*3340*/  FMUL R36, R36, R9 ;  /* 0x0000000924247220 */ /* 0x000fc80000400000 */
[----:B------:R-:W-:-:S05]  /*3350*/  FFMA R36, R143, R8, R36 ;  /* 0x000000088f247223 */ /* 0x000fca0000000024 */
[----:B------:R-:W-:-:S05]  /*3360*/  F2FP.SATFINITE.E4M3.F32.PACK_AB_MERGE_C R37, RZ, R36, RZ ;  /* 0x00000024ff25723e */ /* 0x000fca00048070ff */
[----:B------:R4:W-:Y:S01]  /*3370*/  @!P5 STG.E.U8 desc[UR16][R12.64], R37 ;  /* 0x000000250c00d986 */ /* 0x0009e2000c101110 */
[----:B------:R-:W-:Y:S05]  /*3380*/  @P2 BRA `(.L_x_40) ;  /* 0x0000000000042947 */ /* 0x000fea0003800000 */
[----:B------:R0:W5:Y:S02]  /*3390*/  LDG.E.U8 R5, desc[UR16][R30.64+0x1] ;  /* 0x000001101e057981 */ /* 0x000164000c1e1100 */
.L_x_40:
[----:B------:R-:W-:Y:S05]  /*33a0*/  BSYNC B1 ;  /* 0x0000000000017941 */ /* 0x000fea0003800000 */
.L_x_39:
[----:B-----5:R-:W-:Y:S01]  /*33b0*/  LOP3.LUT R5, R5, 0xff, RZ, 0xc0, !PT ;  /* 0x000000ff05057812 */ /* 0x020fe200078ec0ff */
[----:B------:R-:W-:Y:S01]  /*33c0*/  BSSY B1, `(.L_x_41) ;  /* 0x000000b000017945 */ /* 0x000fe20003800000 */
[----:B------:R-:W-:Y:S02]  /*33d0*/  ISETP.LT.OR P4, PT, R33, 0x9, !P0 ;  /* 0x000000092100780c */ /* 0x000fe40004781670 */
[----:B------:R-:W-:-:S05]  /*33e0*/  F2FP.F16.E4M3.UNPACK_B R5, R5 ;  /* 0x00000005ff05723e */ /* 0x000fca00020006ff */
[----:B------:R-:W-:-:S05]  /*33f0*/  HADD2.F32 R36, -RZ, R5.H0_H0 ;  /* 0x20000005ff247230 */ /* 0x000fca0000004100 */
[----:B------:R-:W-:-:S04]  /*3400*/  FMUL R5, R36, R9 ;  /* 0x0000000924057220 */ /* 0x000fc80000400000 */
[----:B------:R-:W-:-:S05]  /*3410*/  FFMA R5, R138, R8, R5 ;  /* 0x000000088a057223 */ /* 0x000fca0000000005 */
[----:B----4-:R-:W-:Y:S02]  /*3420*/  F2FP.SATFINITE.E4M3.F32.PACK_AB_MERGE_C R37, RZ, R5, RZ ;  /* 0x00000005ff25723e */ /* 0x010fe400048070ff */
[----:B------:R-:W-:-:S03]  /*3430*/  PRMT R5, RZ, 0x7610, R5 ;  /* 0x00007610ff057816 */ /* 0x000fc60000000005 */
[----:B------:R4:W-:Y:S01]  /*3440*/  @!P2 STG.E.U8 desc[UR16][R12.64+0x1], R37 ;  /* 0x000001250c00a986 */ /* 0x0009e2000c101110 */
[----:B------:R-:W-:Y:S05]  /*3450*/  @P4 BRA `(.L_x_42) ;  /* 0x0000000000044947 */ /* 0x000fea0003800000 */
[----:B------:R0:W5:Y:S02]  /*3460*/  LDG.E.U8 R5, desc[UR16][R28.64+0x8] ;  /* 0x000008101c057981 */ /* 0x000164000c1e1100 */
.L_x_42:
[----:B------:R-:W-:Y:S05]  /*3470*/  BSYNC B1 ;  /* 0x0000000000017941 */ /* 0x000fea0003800000 */
.L_x_41:
        /* <DEDUP_REMOVED lines=8> */
[----:B----4-:R-:W-:-:S05]  /*3500*/  F2FP.SATFINITE.E4M3.F32.PACK_AB_MERGE_C R37, RZ, R36, RZ ;  /* 0x00000024ff25723e */ /* 0x010fca00048070ff */
[----:B------:R4:W-:Y:S01]  /*3510*/  @!P4 STG.E.U8 desc[UR16][R14.64+0x8], R37 ;  /* 0x000008250e00c986 */ /* 0x0009e2000c101110 */
[----:B------:R-:W-:Y:S05]  /*3520*/  @P2 BRA `(.L_x_44) ;  /* 0x0000000000042947 */ /* 0x000fea0003800000 */
[----:B------:R0:W5:Y:S02]  /*3530*/  LDG.E.U8 R5, desc[UR16][R28.64+0x9] ;  /* 0x000009101c057981 */ /* 0x000164000c1e1100 */
.L_x_44:
[----:B------:R-:W-:Y:S05]  /*3540*/  BSYNC B1 ;  /* 0x0000000000017941 */ /* 0x000fea0003800000 */
.L_x_43:
        /* <DEDUP_REMOVED lines=12> */
.L_x_46:
[----:B------:R-:W-:Y:S05]  /*3610*/  BSYNC B1 ;  /* 0x0000000000017941 */ /* 0x000fea0003800000 */
.L_x_45:
        /* <DEDUP_REMOVED lines=12> */
.L_x_48:
[----:B------:R-:W-:Y:S05]  /*36e0*/  BSYNC B1 ;  /* 0x0000000000017941 */ /* 0x000fea0003800000 */
.L_x_47:
        /* <DEDUP_REMOVED lines=12> */
.L_x_50:
[----:B------:R-:W-:Y:S05]  /*37b0*/  BSYNC B1 ;  /* 0x0000000000017941 */ /* 0x000fea0003800000 */
.L_x_49:
        /* <DEDUP_REMOVED lines=12> */
.L_x_52:
[----:B------:R-:W-:Y:S05]  /*3880*/  BSYNC B1 ;  /* 0x0000000000017941 */ /* 0x000fea0003800000 */
.L_x_51:
        /* <DEDUP_REMOVED lines=12> */
.L_x_54:
[----:B------:R-:W-:Y:S05]  /*3950*/  BSYNC B1 ;  /* 0x0000000000017941 */ /* 0x000fea0003800000 */
.L_x_53:
        /* <DEDUP_REMOVED lines=12> */
.L_x_56:
[----:B------:R-:W-:Y:S05]  /*3a20*/  BSYNC B1 ;  /* 0x0000000000017941 */ /* 0x000fea0003800000 */
.L_x_55:
        /* <DEDUP_REMOVED lines=12> */
.L_x_58:
[----:B------:R-:W-:Y:S05]  /*3af0*/  BSYNC B1 ;  /* 0x0000000000017941 */ /* 0x000fea0003800000 */
.L_x_57:
        /* <DEDUP_REMOVED lines=12> */
.L_x_60:
[----:B------:R-:W-:Y:S05]  /*3bc0*/  BSYNC B1 ;  /* 0x0000000000017941 */ /* 0x000fea0003800000 */
.L_x_59:
        /* <DEDUP_REMOVED lines=12> */
.L_x_62:
[----:B------:R-:W-:Y:S05]  /*3c90*/  BSYNC B1 ;  /* 0x0000000000017941 */ /* 0x000fea0003800000 */
.L_x_61:
        /* <DEDUP_REMOVED lines=12> */
.L_x_64:
[----:B------:R-:W-:Y:S05]  /*3d60*/  BSYNC B1 ;  /* 0x0000000000017941 */ /* 0x000fea0003800000 */
.L_x_63:
        /* <DEDUP_REMOVED lines=12> */
.L_x_66:
[----:B------:R-:W-:Y:S05]  /*3e30*/  BSYNC B1 ;  /* 0x0000000000017941 */ /* 0x000fea0003800000 */
.L_x_65:
        /* <DEDUP_REMOVED lines=12> */
.L_x_68:
[----:B------:R-:W-:Y:S05]  /*3f00*/  BSYNC B1 ;  /* 0x0000000000017941 */ /* 0x000fea0003800000 */
.L_x_67:
        /* <DEDUP_REMOVED lines=12> */
.L_x_70:
[----:B------:R-:W-:Y:S05]  /*3fd0*/  BSYNC B1 ;  /* 0x0000000000017941 */ /* 0x000fea0003800000 */
.L_x_69:
        /* <DEDUP_REMOVED lines=12> */
.L_x_72:
[----:B------:R-:W-:Y:S05]  /*40a0*/  BSYNC B1 ;  /* 0x0000000000017941 */ /* 0x000fea0003800000 */
.L_x_71:
        /* <DEDUP_REMOVED lines=12> */
.L_x_74:
[----:B------:R-:W-:Y:S05]  /*4170*/  BSYNC B1 ;  /* 0x0000000000017941 */ /* 0x000fea0003800000 */
.L_x_73:
        /* <DEDUP_REMOVED lines=12> */
.L_x_76:
[----:B------:R-:W-:Y:S05]  /*4240*/  BSYNC B1 ;  /* 0x0000000000017941 */ /* 0x000fea0003800000 */
.L_x_75:
        /* <DEDUP_REMOVED lines=12> */
.L_x_78:
[----:B------:R-:W-:Y:S05]  /*4310*/  BSYNC B1 ;  /* 0x0000000000017941 */ /* 0x000fea0003800000 */
.L_x_77:
        /* <DEDUP_REMOVED lines=12> */
.L_x_80:
[----:B------:R-:W-:Y:S05]  /*43e0*/  BSYNC B1 ;  /* 0x0000000000017941 */ /* 0x000fea0003800000 */
.L_x_79:
        /* <DEDUP_REMOVED lines=12> */
.L_x_82:
[----:B------:R-:W-:Y:S05]  /*44b0*/  BSYNC B1 ;  /* 0x0000000000017941 */ /* 0x000fea0003800000 */
.L_x_81:
        /* <DEDUP_REMOVED lines=12> */
.L_x_84:
[----:B------:R-:W-:Y:S05]  /*4580*/  BSYNC B1 ;  /* 0x0000000000017941 */ /* 0x000fea0003800000 */
.L_x_83:
        /* <DEDUP_REMOVED lines=12> */
.L_x_86:
[----:B------:R-:W-:Y:S05]  /*4650*/  BSYNC B1 ;  /* 0x0000000000017941 */ /* 0x000fea0003800000 */
.L_x_85:
        /* <DEDUP_REMOVED lines=12> */
.L_x_88:
[----:B------:R-:W-:Y:S05]  /*4720*/  BSYNC B1 ;  /* 0x0000000000017941 */ /* 0x000fea0003800000 */
.L_x_87:
        /* <DEDUP_REMOVED lines=12> */
.L_x_90:
[----:B------:R-:W-:Y:S05]  /*47f0*/  BSYNC B1 ;  /* 0x0000000000017941 */ /* 0x000fea0003800000 */
.L_x_89:
        /* <DEDUP_REMOVED lines=12> */
.L_x_92:
[----:B------:R-:W-:Y:S05]  /*48c0*/  BSYNC B1 ;  /* 0x0000000000017941 */ /* 0x000fea0003800000 */
.L_x_91:
[----:B-----5:R-:W-:Y:S01]  /*48d0*/  LOP3.LUT R5, R5, 0xff, RZ, 0xc0, !PT ;  /* 0x000000ff05057812 */ /* 0x020fe200078ec0ff */
[----:B------:R-:W-:Y:S01]  /*48e0*/  BSSY B1, `(.L_x_93) ;  /* 0x000000b000017945 */ /* 0x000fe20003800000 */
[----:B------:R-:W-:Y:S02]  /*48f0*/  ISETP.LT.OR P2, PT, R33, 0x39, !P1 ;  /* 0x000000392100780c */ /* 0x000fe40004f41670 */
[----:B------:R-:W-:-:S05]  /*4900*/  F2FP.F16.E4M3.UNPACK_B R5, R5 ;  /* 0x00000005ff05723e */ /* 0x000fca00020006ff */
[----:B0-2---:R-:W-:-:S05]  /*4910*/  HADD2.F32 R28, -RZ, R5.H0_H0 ;  /* 0x20000005ff1c7230 */ /* 0x005fca0000004100 */
[----:B------:R-:W-:-:S04]  /*4920*/  FMUL R5, R28, R9 ;  /* 0x000000091c057220 */ /* 0x000fc80000400000 */
[----:B------:R-:W-:-:S05]  /*4930*/  FFMA R5, R112, R8, R5 ;  /* 0x0000000870057223 */ /* 0x000fca0000000005 */
[----:B------:R-:W-:Y:S02]  /*4940*/  F2FP.SATFINITE.E4M3.F32.PACK_AB_MERGE_C R29, RZ, R5, RZ ;  /* 0x00000005ff1d723e */ /* 0x000fe400048070ff */
[----:B------:R-:W-:-:S03]  /*4950*/  PRMT R5, RZ, 0x7610, R5 ;  /* 0x00007610ff057816 */ /* 0x000fc60000000005 */
[----:B------:R0:W-:Y:S01]  /*4960*/  @!P0 STG.E.U8 desc[UR16][R14.64+0x39], R29 ;  /* 0x0000391d0e008986 */ /* 0x0001e2000c101110 */
[----:B------:R-:W-:Y:S05]  /*4970*/  @P2 BRA `(.L_x_94) ;  /* 0x0000000000042947 */ /* 0x000fea0003800000 */
[----:B------:R2:W5:Y:S02]  /*4980*/  LDG.E.U8 R5, desc[UR16][R30.64+0x38] ;  /* 0x000038101e057981 */ /* 0x000564000c1e1100 */
.L_x_94:
[----:B------:R-:W-:Y:S05]  /*4990*/  BSYNC B1 ;  /* 0x0000000000017941 */ /* 0x000fea0003800000 */
.L_x_93:
[----:B-----5:R-:W-:Y:S01]  /*49a0*/  LOP3.LUT R5, R5, 0xff, RZ, 0xc0, !PT ;  /* 0x000000ff05057812 */ /* 0x020fe200078ec0ff */
[----:B------:R-:W-:Y:S01]  /*49b0*/  BSSY B1, `(.L_x_95) ;  /* 0x000000b000017945 */ /* 0x000fe20003800000 */
[----:B------:R-:W-:Y:S02]  /*49c0*/  ISETP.LT.OR P1, PT, R33, 0x3a, !P1 ;  /* 0x0000003a2100780c */ /* 0x000fe40004f21670 */
[----:B------:R-:W-:-:S05]  /*49d0*/  F2FP.F16.E4M3.UNPACK_B R5, R5 ;  /* 0x00000005ff05723e */ /* 0x000fca00020006ff */
[----:B01--4-:R-:W-:Y:S01]  /*49e0*/  HADD2.F32 R14, -RZ, R5.H0_H0 ;  /* 0x20000005ff0e7230 */ /* 0x013fe20000004100 */
[----:B------:R-:W-:-:S04]  /*49f0*/  PRMT R5, RZ, 0x7610, R5 ;  /* 0x00007610ff057816 */ /* 0x000fc80000000005 */
[----:B------:R-:W-:-:S04]  /*4a00*/  FMUL R14, R14, R9 ;  /* 0x000000090e0e7220 */ /* 0x000fc80000400000 */
[----:B------:R-:W-:-:S05]  /*4a10*/  FFMA R14, R115, R8, R14 ;  /* 0x00000008730e7223 */ /* 0x000fca000000000e */
[----:B------:R-:W-:-:S05]  /*4a20*/  F2FP.SATFINITE.E4M3.F32.PACK_AB_MERGE_C R15, RZ, R14, RZ ;  /* 0x0000000eff0f723e */ /* 0x000fca00048070ff */
[----:B------:R0:W-:Y:S01]  /*4a30*/  @!P2 STG.E.U8 desc[UR16][R12.64+0x38], R15 ;  /* 0x0000380f0c00a986 */ /* 0x0001e2000c101110 */
[----:B------:R-:W-:Y:S05]  /*4a40*/  @P1 BRA `(.L_x_96) ;  /* 0x0000000000041947 */ /* 0x000fea0003800000 */
[----:B------:R1:W5:Y:S02]  /*4a50*/  LDG.E.U8 R5, desc[UR16][R30.64+0x39] ;  /* 0x000039101e057981 */ /* 0x000364000c1e1100 */
.L_x_96:
[----:B------:R-:W-:Y:S05]  /*4a60*/  BSYNC B1 ;  /* 0x0000000000017941 */ /* 0x000fea0003800000 */
.L_x_95:
[----:B-----5:R-:W-:Y:S01]  /*4a70*/  LOP3.LUT R5, R5, 0xff, RZ, 0xc0, !PT ;  /* 0x000000ff05057812 */ /* 0x020fe200078ec0ff */
[----:B------:R-:W-:Y:S01]  /*4a80*/  BSSY B1, `(.L_x_97) ;  /* 0x0000013000017945 */ /* 0x000fe20003800000 */
[----:B------:R-:W-:Y:S02]  /*4a90*/  IADD3 R29, P0, R35, 0x80, RZ ;  /* 0x00000080231d7810 */ /* 0x000fe40007f1e0ff */
[----:B------:R-:W-:-:S03]  /*4aa0*/  F2FP.F16.E4M3.UNPACK_B R5, R5 ;  /* 0x00000005ff05723e */ /* 0x000fc600020006ff */
[----:B0-----:R-:W-:Y:S01]  /*4ab0*/  IMAD.X R15, RZ, RZ, R25, P0 ;  /* 0x000000ffff0f7224 */ /* 0x001fe200000e0619 */
        /* <DEDUP_REMOVED lines=9> */
[----:B-123--:R-:W-:Y:S02]  /*4b50*/  F2FP.SATFINITE.E4M3.F32.PACK_AB_MERGE_C R31, RZ, R5, RZ ;  /* 0x00000005ff1f723e */ /* 0x00efe400048070ff */
[----:B------:R-:W-:Y:S02]  /*4b60*/  IADD3.X R15, R15, UR11, R29, P2, !PT ;  /* 0x0000000b0f0f7c10 */ /* 0x000fe400097fe41d */
[----:B------:R-:W-:Y:S01]  /*4b70*/  PRMT R5, RZ, 0x7610, R5 ;  /* 0x00007610ff057816 */ /* 0x000fe20000000005 */
[----:B------:R0:W-:Y:S01]  /*4b80*/  @!P1 STG.E.U8 desc[UR16][R12.64+0x39], R31 ;  /* 0x0000391f0c009986 */ /* 0x0001e2000c101110 */
[----:B------:R-:W-:Y:S05]  /*4b90*/  @P4 BRA `(.L_x_98) ;  /* 0x0000000000044947 */ /* 0x000fea0003800000 */
[----:B------:R1:W5:Y:S02]  /*4ba0*/  LDG.E.U8 R5, desc[UR16][R14.64] ;  /* 0x000000100e057981 */ /* 0x000364000c1e1100 */
.L_x_98:
[----:B------:R-:W-:Y:S05]  /*4bb0*/  BSYNC B1 ;  /* 0x0000000000017941 */ /* 0x000fea0003800000 */
.L_x_97:
[----:B-----5:R-:W-:Y:S01]  /*4bc0*/  LOP3.LUT R5, R5, 0xff, RZ, 0xc0, !PT ;  /* 0x000000ff05057812 */ /* 0x020fe200078ec0ff */
[----:B------:R-:W-:Y:S01]  /*4bd0*/  BSSY B1, `(.L_x_99) ;  /* 0x000000b000017945 */ /* 0x000fe20003800000 */
[----:B------:R-:W-:Y:S02]  /*4be0*/  ISETP.LT.OR P2, PT, R33, 0x2, !P0 ;  /* 0x000000022100780c */ /* 0x000fe40004741670 */
[----:B------:R-:W-:-:S05]  /*4bf0*/  F2FP.F16.E4M3.UNPACK_B R5, R5 ;  /* 0x00000005ff05723e */ /* 0x000fca00020006ff */
[----:B0-----:R-:W-:Y:S01]  /*4c00*/  HADD2.F32 R12, -RZ, R5.H0_H0 ;  /* 0x20000005ff0c7230 */ /* 0x001fe20000004100 */
[----:B------:R-:W-:-:S04]  /*4c10*/  PRMT R5, RZ, 0x7610, R5 ;  /* 0x00007610ff057816 */ /* 0x000fc80000000005 */
[----:B------:R-:W-:-:S04]  /*4c20*/  FMUL R12, R12, R9 ;  /* 0x000000090c0c7220 */ /* 0x000fc80000400000 */
[----:B------:R-:W-:-:S05]  /*4c30*/  FFMA R12, R113, R8, R12 ;  /* 0x00000008710c7223 */ /* 0x000fca000000000c */
[----:B------:R-:W-:-:S05]  /*4c40*/  F2FP.SATFINITE.E4M3.F32.PACK_AB_MERGE_C R13, RZ, R12, RZ ;  /* 0x0000000cff0d723e */ /* 0x000fca00048070ff */
[----:B------:R0:W-:Y:S01]  /*4c50*/  @!P4 STG.E.U8 desc[UR16][R10.64], R13 ;  /* 0x0000000d0a00c986 */ /* 0x0001e2000c101110 */
[----:B------:R-:W-:Y:S05]  /*4c60*/  @P2 BRA `(.L_x_100) ;  /* 0x0000000000042947 */ /* 0x000fea0003800000 */
[----:B------:R2:W5:Y:S02]  /*4c70*/  LDG.E.U8 R5, desc[UR16][R14.64+0x1] ;  /* 0x000001100e057981 */ /* 0x000564000c1e1100 */
.L_x_100:
[----:B------:R-:W-:Y:S05]  /*4c80*/  BSYNC B1 ;  /* 0x0000000000017941 */ /* 0x000fea0003800000 */
.L_x_99:
[----:B-----5:R-:W-:Y:S01]  /*4c90*/  LOP3.LUT R5, R5, 0xff, RZ, 0xc0, !PT ;  /* 0x000000ff05057812 */ /* 0x020fe200078ec0ff */
[----:B------:R-:W-:Y:S01]  /*4ca0*/  BSSY B1, `(.L_x_101) ;  /* 0x0000013000017945 */ /* 0x000fe20003800000 */
[----:B------:R-:W-:Y:S02]  /*4cb0*/  IADD3 R35, P1, R35, 0x88, RZ ;  /* 0x0000008823237810 */ /* 0x000fe40007f3e0ff */
[----:B------:R-:W-:-:S03]  /*4cc0*/  F2FP.F16.E4M3.UNPACK_B R5, R5 ;  /* 0x00000005ff05723e */ /* 0x000fc600020006ff */
[----:B------:R-:W-:Y:S01]  /*4cd0*/  IMAD.X R24, RZ, RZ, R25, P1 ;  /* 0x000000ffff187224 */ /* 0x000fe200008e0619 */
[----:B------:R-:W-:Y:S01]  /*4ce0*/  ISETP.GE.AND P1, PT, R34, 0x89, PT ;  /* 0x000000892200780c */ /* 0x000fe20003f26270 */
[----:B------:R-:W-:Y:S02]  /*4cf0*/  HADD2.F32 R12, -RZ, R5.H0_H0 ;  /* 0x20000005ff0c7230 */ /* 0x000fe40000004100 */
[----:B------:R-:W-:Y:S01]  /*4d00*/  IMAD R24, R24, UR6, RZ ;  /* 0x0000000618187c24 */ /* 0x000fe2000f8e02ff */
[----:B------:R-:W-:Y:S01]  /*4d10*/  ISETP.LT.OR P5, PT, R33, 0x1, !P1 ;  /* 0x000000012100780c */ /* 0x000fe20004fa1670 */
[----:B------:R-:W-:-:S04]  /*4d20*/  IMAD.WIDE.U32 R26, R35, UR6, R26 ;  /* 0x00000006231a7c25 */ /* 0x000fc8000f8e001a */
[----:B------:R-:W-:Y:S01]  /*4d30*/  FMUL R5, R12, R9 ;  /* 0x000000090c057220 */ /* 0x000fe20000400000 */
[----:B------:R-:W-:-:S03]  /*4d40*/  IMAD R35, R35, UR7, R24 ;  /* 0x0000000723237c24 */ /* 0x000fc6000f8e0218 */
[----:B------:R-:W-:Y:S01]  /*4d50*/  FFMA R5, R108, R8, R5 ;  /* 0x000000086c057223 */ /* 0x000fe20000000005 */
[----:B------:R-:W-:-:S04]  /*4d60*/  IADD3 R12, P4, R26, UR10, RZ ;  /* 0x0000000a1a0c7c10 */ /* 0x000fc8000ff9e0ff */
[----:B------:R-:W-:Y:S02]  /*4d70*/  F2FP.SATFINITE.E4M3.F32.PACK_AB_MERGE_C R25, RZ, R5, RZ ;  /* 0x00000005ff19723e */ /* 0x000fe400048070ff */
[----:B0-----:R-:W-:Y:S02]  /*4d80*/  IADD3.X R13, R27, UR11, R35, P4, !PT ;  /* 0x0000000b1b0d7c10 */ /* 0x001fe4000a7fe423 */
[----:B------:R-:W-:Y:S01]  /*4d90*/  PRMT R5, RZ, 0x7610, R5 ;  /* 0x00007610ff057816 */ /* 0x000fe20000000005 */
[----:B------:R0:W-:Y:S01]  /*4da0*/  @!P2 STG.E.U8 desc[UR16][R10.64+0x1], R25 ;  /* 0x000001190a00a986 */ /* 0x0001e2000c101110 */
[----:B------:R-:W-:Y:S05]  /*4db0*/  @P5 BRA `(.L_x_102) ;  /* 0x0000000000045947 */ /* 0x000fea0003800000 */
[----:B------:R3:W5:Y:S02]  /*4dc0*/  LDG.E.U8 R5, desc[UR16][R12.64] ;  /* 0x000000100c057981 */ /* 0x000764000c1e1100 */
.L_x_102:
[----:B------:R-:W-:Y:S05]  /*4dd0*/  BSYNC B1 ;  /* 0x0000000000017941 */ /* 0x000fea0003800000 */
.L_x_101:
        /* <DEDUP_REMOVED lines=8> */
[----:B0-----:R-:W-:-:S05]  /*4e60*/  F2FP.SATFINITE.E4M3.F32.PACK_AB_MERGE_C R25, RZ, R24, RZ ;  /* 0x00000018ff19723e */ /* 0x001fca00048070ff */
[----:B------:R0:W-:Y:S01]  /*4e70*/  @!P5 STG.E.U8 desc[UR16][R6.64], R25 ;  /* 0x000000190600d986 */ /* 0x0001e2000c101110 */
[----:B------:R-:W-:Y:S05]  /*4e80*/  @P2 BRA `(.L_x_104) ;  /* 0x0000000000042947 */ /* 0x000fea0003800000 */
[----:B------:R4:W5:Y:S02]  /*4e90*/  LDG.E.U8 R5, desc[UR16][R12.64+0x1] ;  /* 0x000001100c057981 */ /* 0x000964000c1e1100 */
.L_x_104:
[----:B------:R-:W-:Y:S05]  /*4ea0*/  BSYNC B1 ;  /* 0x0000000000017941 */ /* 0x000fea0003800000 */
.L_x_103:
[----:B-----5:R-:W-:Y:S01]  /*4eb0*/  LOP3.LUT R5, R5, 0xff, RZ, 0xc0, !PT ;  /* 0x000000ff05057812 */ /* 0x020fe200078ec0ff */
[----:B------:R-:W-:Y:S01]  /*4ec0*/  BSSY B1, `(.L_x_105) ;  /* 0x000000b000017945 */ /* 0x000fe20003800000 */
[----:B------:R-:W-:Y:S02]  /*4ed0*/  ISETP.LT.OR P4, PT, R33, 0x9, !P0 ;  /* 0x000000092100780c */ /* 0x000fe40004781670 */
[----:B------:R-:W-:-:S05]  /*4ee0*/  F2FP.F16.E4M3.UNPACK_B R5, R5 ;  /* 0x00000005ff05723e */ /* 0x000fca00020006ff */
[----:B------:R-:W-:-:S05]  /*4ef0*/  HADD2.F32 R24, -RZ, R5.H0_H0 ;  /* 0x20000005ff187230 */ /* 0x000fca0000004100 */
[----:B------:R-:W-:-:S04]  /*4f00*/  FMUL R5, R24, R9 ;  /* 0x0000000918057220 */ /* 0x000fc80000400000 */
[----:B------:R-:W-:-:S05]  /*4f10*/  FFMA R5, R106, R8, R5 ;  /* 0x000000086a057223 */ /* 0x000fca0000000005 */
[----:B0-----:R-:W-:Y:S02]  /*4f20*/  F2FP.SATFINITE.E4M3.F32.PACK_AB_MERGE_C R25, RZ, R5, RZ ;  /* 0x00000005ff19723e */ /* 0x001fe400048070ff */
[----:B------:R-:W-:-:S03]  /*4f30*/  PRMT R5, RZ, 0x7610, R5 ;  /* 0x00007610ff057816 */ /* 0x000fc60000000005 */
[----:B------:R0:W-:Y:S01]  /*4f40*/  @!P2 STG.E.U8 desc[UR16][R6.64+0x1], R25 ;  /* 0x000001190600a986 */ /* 0x0001e2000c101110 */
[----:B------:R-:W-:Y:S05]  /*4f50*/  @P4 BRA `(.L_x_106) ;  /* 0x0000000000044947 */ /* 0x000fea0003800000 */
[----:B------:R0:W5:Y:S02]  /*4f60*/  LDG.E.U8 R5, desc[UR16][R14.64+0x8] ;  /* 0x000008100e057981 */ /* 0x000164000c1e1100 */
.L_x_106:
[----:B------:R-:W-:Y:S05]  /*4f70*/  BSYNC B1 ;  /* 0x0000000000017941 */ /* 0x000fea0003800000 */
.L_x_105:
        /* <DEDUP_REMOVED lines=12> */
.L_x_108:
[----:B------:R-:W-:Y:S05]  /*5040*/  BSYNC B1 ;  /* 0x0000000000017941 */ /* 0x000fea0003800000 */
.L_x_107:
        /* <DEDUP_REMOVED lines=12> */
.L_x_110:
[----:B------:R-:W-:Y:S05]  /*5110*/  BSYNC B1 ;  /* 0x0000000000017941 */ /* 0x000fea0003800000 */
.L_x_109:
        /* <DEDUP_REMOVED lines=12> */
.L_x_112:
[----:B------:R-:W-:Y:S05]  /*51e0*/  BSYNC B1 ;  /* 0x0000000000017941 */ /* 0x000fea0003800000 */
.L_x_111:
        /* <DEDUP_REMOVED lines=12> */
.L_x_114:
[----:B------:R-:W-:Y:S05]  /*52b0*/  BSYNC B1 ;  /* 0x0000000000017941 */ /* 0x000fea0003800000 */
.L_x_113:
        /* <DEDUP_REMOVED lines=12> */
.L_x_116:
[----:B------:R-:W-:Y:S05]  /*5380*/  BSYNC B1 ;  /* 0x0000000000017941 */ /* 0x000fea0003800000 */
.L_x_115:
        /* <DEDUP_REMOVED lines=12> */
.L_x_118:
[----:B------:R-:W-:Y:S05]  /*5450*/  BSYNC B1 ;  /* 0x0000000000017941 */ /* 0x000fea0003800000 */
.L_x_117:
        /* <DEDUP_REMOVED lines=12> */
.L_x_120:
[----:B------:R-:W-:Y:S05]  /*5520*/  BSYNC B1 ;  /* 0x0000000000017941 */ /* 0x000fea0003800000 */
.L_x_119:
        /* <DEDUP_REMOVED lines=12> */
.L_x_122:
[----:B------:R-:W-:Y:S05]  /*55f0*/  BSYNC B1 ;  /* 0x0000000000017941 */ /* 0x000fea0003800000 */
.L_x_121:
        /* <DEDUP_REMOVED lines=12> */
.L_x_124:
[----:B------:R-:W-:Y:S05]  /*56c0*/  BSYNC B1 ;  /* 0x0000000000017941 */ /* 0x000fea0003800000 */
.L_x_123:
        /* <DEDUP_REMOVED lines=12> */
.L_x_126:
[----:B------:R-:W-:Y:S05]  /*5790*/  BSYNC B1 ;  /* 0x0000000000017941 */ /* 0x000fea0003800000 */
.L_x_125:
        /* <DEDUP_REMOVED lines=12> */
.L_x_128:
[----:B------:R-:W-:Y:S05]  /*5860*/  BSYNC B1 ;  /* 0x0000000000017941 */ /* 0x000fea0003800000 */
.L_x_127:
        /* <DEDUP_REMOVED lines=12> */
.L_x_130:
[----:B------:R-:W-:Y:S05]  /*5930*/  BSYNC B1 ;  /* 0x0000000000017941 */ /* 0x000fea0003800000 */
.L_x_129:
        /* <DEDUP_REMOVED lines=12> */
.L_x_132:
[----:B------:R-:W-:Y:S05]  /*5a00*/  BSYNC B1 ;  /* 0x0000000000017941 */ /* 0x000fea0003800000 */
.L_x_131:
        /* <DEDUP_REMOVED lines=12> */
.L_x_134:
[----:B------:R-:W-:Y:S05]  /*5ad0*/  BSYNC B1 ;  /* 0x0000000000017941 */ /* 0x000fea0003800000 */
.L_x_133:
        /* <DEDUP_REMOVED lines=12> */
.L_x_136:
[----:B------:R-:W-:Y:S05]  /*5ba0*/  BSYNC B1 ;  /* 0x0000000000017941 */ /* 0x000fea0003800000 */
.L_x_135:
        /* <DEDUP_REMOVED lines=12> */
.L_x_138:
[----:B------:R-:W-:Y:S05]  /*5c70*/  BSYNC B1 ;  /* 0x0000000000017941 */ /* 0x000fea0003800000 */
.L_x_137:
        /* <DEDUP_REMOVED lines=12> */
.L_x_140:
[----:B------:R-:W-:Y:S05]  /*5d40*/  BSYNC B1 ;  /* 0x0000000000017941 */ /* 0x000fea0003800000 */
.L_x_139:
        /* <DEDUP_REMOVED lines=12> */
.L_x_142:
[----:B------:R-:W-:Y:S05]  /*5e10*/  BSYNC B1 ;  /* 0x0000000000017941 */ /* 0x000fea0003800000 */
.L_x_141:
        /* <DEDUP_REMOVED lines=12> */
.L_x_144:
[----:B------:R-:W-:Y:S05]  /*5ee0*/  BSYNC B1 ;  /* 0x0000000000017941 */ /* 0x000fea0003800000 */
.L_x_143:
        /* <DEDUP_REMOVED lines=12> */
.L_x_146:
[----:B------:R-:W-:Y:S05]  /*5fb0*/  BSYNC B1 ;  /* 0x0000000000017941 */ /* 0x000fea0003800000 */
.L_x_145:
        /* <DEDUP_REMOVED lines=12> */
.L_x_148:
[----:B------:R-:W-:Y:S05]  /*6080*/  BSYNC B1 ;  /* 0x0000000000017941 */ /* 0x000fea0003800000 */
.L_x_147:
        /* <DEDUP_REMOVED lines=12> */
.L_x_150:
[----:B------:R-:W-:Y:S05]  /*6150*/  BSYNC B1 ;  /* 0x0000000000017941 */ /* 0x000fea0003800000 */
.L_x_149:
        /* <DEDUP_REMOVED lines=12> */
.L_x_152:
[----:B------:R-:W-:Y:S05]  /*6220*/  BSYNC B1 ;  /* 0x0000000000017941 */ /* 0x000fea0003800000 */
.L_x_151:
        /* <DEDUP_REMOVED lines=12> */
.L_x_154:
[----:B------:R-:W-:Y:S05]  /*62f0*/  BSYNC B1 ;  /* 0x0000000000017941 */ /* 0x000fea0003800000 */
.L_x_153:
        /* <DEDUP_REMOVED lines=12> */
.L_x_156:
[----:B------:R-:W-:Y:S05]  /*63c0*/  BSYNC B1 ;  /* 0x0000000000017941 */ /* 0x000fea0003800000 */
.L_x_155:
[----:B-----5:R-:W-:Y:S01]  /*63d0*/  LOP3.LUT R5, R5, 0xff, RZ, 0xc0, !PT ;  /* 0x000000ff05057812 */ /* 0x020fe200078ec0ff */
[----:B------:R-:W-:Y:S01]  /*63e0*/  BSSY B1, `(.L_x_157) ;  /* 0x000000b000017945 */ /* 0x000fe20003800000 */
[----:B------:R-:W-:Y:S02]  /*63f0*/  ISETP.LT.OR P2, PT, R33, 0x39, !P1 ;  /* 0x000000392100780c */ /* 0x000fe40004f41670 */
[----:B------:R-:W-:-:S05]  /*6400*/  F2FP.F16.E4M3.UNPACK_B R5, R5 ;  /* 0x00000005ff05723e */ /* 0x000fca00020006ff */
[----:B012---:R-:W-:-:S05]  /*6410*/  HADD2.F32 R14, -RZ, R5.H0_H0 ;  /* 0x20000005ff0e7230 */ /* 0x007fca0000004100 */
[----:B------:R-:W-:-:S04]  /*6420*/  FMUL R5, R14, R9 ;  /* 0x000000090e057220 */ /* 0x000fc80000400000 */
[----:B------:R-:W-:-:S05]  /*6430*/  FFMA R5, R16, R8, R5 ;  /* 0x0000000810057223 */ /* 0x000fca0000000005 */
[----:B------:R-:W-:Y:S02]  /*6440*/  F2FP.SATFINITE.E4M3.F32.PACK_AB_MERGE_C R15, RZ, R5, RZ ;  /* 0x00000005ff0f723e */ /* 0x000fe400048070ff */
[----:B------:R-:W-:-:S03]  /*6450*/  PRMT R5, RZ, 0x7610, R5 ;  /* 0x00007610ff057816 */ /* 0x000fc60000000005 */
[----:B------:R0:W-:Y:S01]  /*6460*/  @!P0 STG.E.U8 desc[UR16][R10.64+0x39], R15 ;  /* 0x0000390f0a008986 */ /* 0x0001e2000c101110 */
[----:B------:R-:W-:Y:S05]  /*6470*/  @P2 BRA `(.L_x_158) ;  /* 0x0000000000042947 */ /* 0x000fea0003800000 */
[----:B------:R1:W5:Y:S02]  /*6480*/  LDG.E.U8 R5, desc[UR16][R12.64+0x38] ;  /* 0x000038100c057981 */ /* 0x000364000c1e1100 */
.L_x_158:
[----:B------:R-:W-:Y:S05]  /*6490*/  BSYNC B1 ;  /* 0x0000000000017941 */ /* 0x000fea0003800000 */
.L_x_157:
        /* <DEDUP_REMOVED lines=12> */
.L_x_160:
[----:B------:R-:W-:Y:S05]  /*6560*/  BSYNC B1 ;  /* 0x0000000000017941 */ /* 0x000fea0003800000 */
.L_x_159:
[----:B------:R-:W-:Y:S05]  /*6570*/  @P1 BRA `(.L_x_161) ;  /* 0x0000001000301947 */ /* 0x000fea0003800000 */
[----:B-----5:R-:W-:-:S04]  /*6580*/  LOP3.LUT R5, R5, 0xff, RZ, 0xc0, !PT ;  /* 0x000000ff05057812 */ /* 0x020fc800078ec0ff */
[----:B------:R-:W-:-:S05]  /*6590*/  F2FP.F16.E4M3.UNPACK_B R5, R5 ;  /* 0x00000005ff05723e */ /* 0x000fca00020006ff */
[----:B------:R-:W-:-:S05]  /*65a0*/  HADD2.F32 R10, -RZ, R5.H0_H0 ;  /* 0x20000005ff0a7230 */ /* 0x000fca0000004100 */
[----:B------:R-:W-:-:S04]  /*65b0*/  FMUL R5, R10, R9 ;  /* 0x000000090a057220 */ /* 0x000fc80000400000 */
[----:B------:R-:W-:-:S05]  /*65c0*/  FFMA R5, R18, R8, R5 ;  /* 0x0000000812057223 */ /* 0x000fca0000000005 */
[----:B------:R-:W-:-:S05]  /*65d0*/  F2FP.SATFINITE.E4M3.F32.PACK_AB_MERGE_C R5, RZ, R5, RZ ;  /* 0x00000005ff05723e */ /* 0x000fca00048070ff */
[----:B------:R0:W-:Y:S01]  /*65e0*/  STG.E.U8 desc[UR16][R6.64+0x39], R5 ;  /* 0x0000390506007986 */ /* 0x0001e2000c101110 */
[----:B------:R-:W-:Y:S05]  /*65f0*/  BRA `(.L_x_161) ;  /* 0x0000001000107947 */ /* 0x000fea0003800000 */
.L_x_32:
[C---:B------:R-:W-:Y:S01]  /*6600*/  ISETP.GE.AND P0, PT, R34.reuse, 0x1, PT ;  /* 0x000000012200780c */ /* 0x040fe20003f06270 */
[-C--:B--2---:R-:W-:Y:S01]  /*6610*/  FMUL R145, R145, R8.reuse ;  /* 0x0000000891917220 */ /* 0x084fe20000400000 */
[----:B------:R-:W-:Y:S01]  /*6620*/  ISETP.GE.AND P2, PT, R34, 0x9, PT ;  /* 0x000000092200780c */ /* 0x000fe20003f46270 */
[-C--:B------:R-:W-:Y:S01]  /*6630*/  FMUL R140, R140, R8.reuse ;  /* 0x000000088c8c7220 */ /* 0x080fe20000400000 */
[----:B------:R-:W-:Y:S01]  /*6640*/  ISETP.LT.OR P1, PT, R33, 0x1, !P0 ;  /* 0x000000012100780c */ /* 0x000fe20004721670 */
[-C--:B------:R-:W-:Y:S01]  /*6650*/  FMUL R143, R143, R8.reuse ;  /* 0x000000088f8f7220 */ /* 0x080fe20000400000 */
[----:B------:R-:W-:Y:S01]  /*6660*/  F2FP.SATFINITE.E4M3.F32.PACK_AB_MERGE_C R145, RZ, R145, RZ ;  /* 0x00000091ff91723e */ /* 0x000fe200048070ff */
[-C--:B------:R-:W-:Y:S01]  /*6670*/  FMUL R138, R138, R8.reuse ;  /* 0x000000088a8a7220 */ /* 0x080fe20000400000 */
[----:B------:R-:W-:Y:S01]  /*6680*/  ISETP.LT.OR P4, PT, R33, 0x2, !P0 ;  /* 0x000000022100780c */ /* 0x000fe20004781670 */
[-C--:B------:R-:W-:Y:S01]  /*6690*/  FMUL R141, R141, R8.reuse ;  /* 0x000000088d8d7220 */ /* 0x080fe20000400000 */
[C---:B------:R-:W-:Y:S01]  /*66a0*/  ISETP.LT.OR P5, PT, R33.reuse, 0x1, !P2 ;  /* 0x000000012100780c */ /* 0x040fe200057a1670 */
[-C--:B------:R-:W-:Y:S01]  /*66b0*/  FMUL R136, R136, R8.reuse ;  /* 0x0000000888887220 */ /* 0x080fe20000400000 */
[----:B------:R-:W-:Y:S01]  /*66c0*/  ISETP.LT.OR P6, PT, R33, 0x2, !P2 ;  /* 0x000000022100780c */ /* 0x000fe200057c1670 */
[----:B------:R-:W-:Y:S01]  /*66d0*/  FMUL R139, R139, R8 ;  /* 0x000000088b8b7220 */ /* 0x000fe20000400000 */
[----:B------:R-:W-:Y:S01]  /*66e0*/  F2FP.SATFINITE.E4M3.F32.PACK_AB_MERGE_C R5, RZ, R140, RZ ;  /* 0x0000008cff05723e */ /* 0x000fe200048070ff */
[-C--:B------:R-:W-:Y:S01]  /*66f0*/  FMUL R134, R134, R8.reuse ;  /* 0x0000000886867220 */ /* 0x080fe20000400000 */
[----:B------:R-:W-:Y:S01]  /*6700*/  F2FP.SATFINITE.E4M3.F32.PACK_AB_MERGE_C R143, RZ, R143, RZ ;  /* 0x0000008fff8f723e */ /* 0x000fe200048070ff */
[----:B------:R-:W-:Y:S01]  /*6710*/  @!P1 STG.E.U8 desc[UR16][R14.64], R145 ;  /* 0x000000910e009986 */ /* 0x000fe2000c101110 */
[----:B------:R-:W-:Y:S01]  /*6720*/  ISETP.LT.OR P1, PT, R33, 0x9, !P0 ;  /* 0x000000092100780c */ /* 0x000fe20004721670 */
[----:B------:R-:W-:Y:S01]  /*6730*/  FMUL R137, R137, R8 ;  /* 0x0000000889897220 */ /* 0x000fe20000400000 */
[----:B------:R-:W-:Y:S01]  /*6740*/  F2FP.SATFINITE.E4M3.F32.PACK_AB_MERGE_C R25, RZ, R138, RZ ;  /* 0x0000008aff19723e */ /* 0x000fe200048070ff */
[----:B------:R0:W-:Y:S01]  /*6750*/  @!P4 STG.E.U8 desc[UR16][R14.64+0x1], R5 ;  /* 0x000001050e00c986 */ /* 0x0001e2000c101110 */
[----:B------:R-:W-:Y:S01]  /*6760*/  F2FP.SATFINITE.E4M3.F32.PACK_AB_MERGE_C R141, RZ, R141, RZ ;  /* 0x0000008dff8d723e */ /* 0x000fe200048070ff */
[-C--:B------:R-:W-:Y:S01]  /*6770*/  FMUL R132, R132, R8.reuse ;  /* 0x0000000884847220 */ /* 0x080fe20000400000 */
[C---:B------:R-:W-:Y:S01]  /*6780*/  ISETP.LT.OR P4, PT, R33.reuse, 0xa, !P0 ;  /* 0x0000000a2100780c */ /* 0x040fe20004781670 */
[----:B------:R-:W-:Y:S01]  /*6790*/  @!P5 STG.E.U8 desc[UR16][R12.64], R143 ;  /* 0x0000008f0c00d986 */ /* 0x000fe2000c101110 */
[----:B------:R-:W-:Y:S01]  /*67a0*/  ISETP.LT.OR P5, PT, R33, 0x9, !P2 ;  /* 0x000000092100780c */ /* 0x000fe200057a1670 */
[-C--:B------:R-:W-:Y:S01]  /*67b0*/  FMUL R135, R135, R8.reuse ;  /* 0x0000000887877220 */ /* 0x080fe20000400000 */
[----:B------:R-:W-:Y:S01]  /*67c0*/  F2FP.SATFINITE.E4M3.F32.PACK_AB_MERGE_C R139, RZ, R139, RZ ;  /* 0x0000008bff8b723e */ /* 0x000fe200048070ff */
[----:B------:R1:W-:Y:S01]  /*67d0*/  @!P6 STG.E.U8 desc[UR16][R12.64+0x1], R25 ;  /* 0x000001190c00e986 */ /* 0x0003e2000c101110 */
[C---:B------:R-:W-:Y:S01]  /*67e0*/  ISETP.LT.OR P6, PT, R33.reuse, 0xa, !P2 ;  /* 0x0000000a2100780c */ /* 0x040fe200057c1670 */
[-C--:B------:R-:W-:Y:S01]  /*67f0*/  FMUL R130, R130, R8.reuse ;  /* 0x0000000882827220 */ /* 0x080fe20000400000 */
[----:B------:R-:W-:Y:S01]  /*6800*/  F2FP.SATFINITE.E4M3.F32.PACK_AB_MERGE_C R137, RZ, R137, RZ ;  /* 0x00000089ff89723e */ /* 0x000fe200048070ff */
[----:B------:R-:W-:Y:S01]  /*6810*/  @!P1 STG.E.U8 desc[UR16][R14.64+0x8], R141 ;  /* 0x0000088d0e009986 */ /* 0x000fe2000c101110 */
[----:B------:R-:W-:Y:S01]  /*6820*/  ISETP.LT.OR P1, PT, R33, 0x11, !P0 ;  /* 0x000000112100780c */ /* 0x000fe20004721670 */
[----:B------:R-:W-:Y:S01]  /*6830*/  FMUL R133, R133, R8 ;  /* 0x0000000885857220 */ /* 0x000fe20000400000 */
[----:B0-----:R-:W-:Y:S01]  /*6840*/  F2FP.SATFINITE.E4M3.F32.PACK_AB_MERGE_C R5, RZ, R136, RZ ;  /* 0x00000088ff05723e */ /* 0x001fe200048070ff */
[-C--:B------:R-:W-:Y:S01]  /*6850*/  FMUL R128, R128, R8.reuse ;  /* 0x0000000880807220 */ /* 0x080fe20000400000 */
[----:B------:R-:W-:Y:S01]  /*6860*/  F2FP.SATFINITE.E4M3.F32.PACK_AB_MERGE_C R135, RZ, R135, RZ ;  /* 0x00000087ff87723e */ /* 0x000fe200048070ff */
[----:B------:R-:W-:Y:S01]  /*6870*/  FMUL R131, R131, R8 ;  /* 0x0000000883837220 */ /* 0x000fe20000400000 */
[----:B------:R-:W-:Y:S01]  /*6880*/  F2FP.SATFINITE.E4M3.F32.PACK_AB_MERGE_C R133, RZ, R133, RZ ;  /* 0x00000085ff85723e */ /* 0x000fe200048070ff */
[----:B------:R0:W-:Y:S01]  /*6890*/  @!P4 STG.E.U8 desc[UR16][R14.64+0x9], R5 ;  /* 0x000009050e00c986 */ /* 0x0001e2000c101110 */
[----:B-1----:R-:W-:Y:S01]  /*68a0*/  F2FP.SATFINITE.E4M3.F32.PACK_AB_MERGE_C R25, RZ, R134, RZ ;  /* 0x00000086ff19723e */ /* 0x002fe200048070ff */
        /* <DEDUP_REMOVED lines=15> */
[-C--:B------:R-:W-:Y:S01]  /*69a0*/  FMUL R125, R125, R8.reuse ;  /* 0x000000087d7d7220 */ /* 0x080fe20000400000 */
[----:B------:R-:W-:Y:S01]  /*69b0*/  FMUL R120, R120, R8 ;  /* 0x0000000878787220 */ /* 0x000fe20000400000 */
[----:B------:R-:W-:Y:S01]  /*69c0*/  F2FP.SATFINITE.E4M3.F32.PACK_AB_MERGE_C R127, RZ, R127, RZ ;  /* 0x0000007fff7f723e */ /* 0x000fe200048070ff */
[----:B------:R0:W-:Y:S01]  /*69d0*/  @!P4 STG.E.U8 desc[UR16][R14.64+0x11], R5 ;  /* 0x000011050e00c986 */ /* 0x0001e2000c101110 */
[----:B-1----:R-:W-:Y:S01]  /*69e0*/  F2FP.SATFINITE.E4M3.F32.PACK_AB_MERGE_C R25, RZ, R130, RZ ;  /* 0x00000082ff19723e */ /* 0x002fe200048070ff */
[-C--:B------:R-:W-:Y:S01]  /*69f0*/  FMUL R123, R123, R8.reuse ;  /* 0x000000087b7b7220 */ /* 0x080fe20000400000 */
[C---:B------:R-:W-:Y:S01]  /*6a00*/  ISETP.LT.OR P4, PT, R33.reuse, 0x1a, !P0 ;  /* 0x0000001a2100780c */ /* 0x040fe20004781670 */
[----:B------:R-:W-:Y:S01]  /*6a10*/  @!P5 STG.E.U8 desc[UR16][R12.64+0x10], R135 ;  /* 0x000010870c00d986 */ /* 0x000fe2000c101110 */
[C---:B------:R-:W-:Y:S01]  /*6a20*/  ISETP.LT.OR P5, PT, R33.reuse, 0x19, !P2 ;  /* 0x000000192100780c */ /* 0x040fe200057a1670 */
[-C--:B------:R-:W-:Y:S01]  /*6a30*/  FMUL R118, R118, R8.reuse ;  /* 0x0000000876767220 */ /* 0x080fe20000400000 */
[----:B------:R-:W-:Y:S01]  /*6a40*/  F2FP.SATFINITE.E4M3.F32.PACK_AB_MERGE_C R125, RZ, R125, RZ ;  /* 0x0000007dff7d723e */ /* 0x000fe200048070ff */
[----:B------:R1:W-:Y:S01]  /*6a50*/  @!P6 STG.E.U8 desc[UR16][R12.64+0x11], R25 ;  /* 0x000011190c00e986 */ /* 0x0003e2000c101110 */
[----:B------:R-:W-:Y:S01]  /*6a60*/  ISETP.LT.OR P6, PT, R33, 0x1a, !P2 ;  /* 0x0000001a2100780c */ /* 0x000fe200057c1670 */
        /* <DEDUP_REMOVED lines=8> */
[-C--:B------:R-:W-:Y:S01]  /*6af0*/  FMUL R114, R114, R8.reuse ;  /* 0x0000000872727220 */ /* 0x080fe20000400000 */
[----:B------:R-:W-:Y:S01]  /*6b00*/  FMUL R112, R112, R8 ;  /* 0x0000000870707220 */ /* 0x000fe20000400000 */
[----:B-1----:R-:W-:Y:S01]  /*6b10*/  F2FP.SATFINITE.E4M3.F32.PACK_AB_MERGE_C R25, RZ, R126, RZ ;  /* 0x0000007eff19723e */ /* 0x002fe200048070ff */
[----:B------:R0:W-:Y:S01]  /*6b20*/  @!P4 STG.E.U8 desc[UR16][R14.64+0x19], R5 ;  /* 0x000019050e00c986 */ /* 0x0001e2000c101110 */
[----:B------:R-:W-:Y:S01]  /*6b30*/  ISETP.LT.OR P4, PT, R33, 0x22, !P0 ;  /* 0x000000222100780c */ /* 0x000fe20004781670 */
[-C--:B------:R-:W-:Y:S01]  /*6b40*/  FMUL R117, R117, R8.reuse ;  /* 0x0000000875757220 */ /* 0x080fe20000400000 */
[----:B------:R-:W-:Y:S01]  /*6b50*/  F2FP.SATFINITE.E4M3.F32.PACK_AB_MERGE_C R119, RZ, R119, RZ ;  /* 0x00000077ff77723e */ /* 0x000fe200048070ff */
[----:B------:R-:W-:Y:S01]  /*6b60*/  @!P5 STG.E.U8 desc[UR16][R12.64+0x18], R131 ;  /* 0x000018830c00d986 */ /* 0x000fe2000c101110 */
[----:B------:R-:W-:Y:S01]  /*6b70*/  ISETP.LT.OR P5, PT, R33, 0x21, !P2 ;  /* 0x000000212100780c */ /* 0x000fe200057a1670 */
[----:B------:R-:W-:Y:S01]  /*6b80*/  FMUL R115, R115, R8 ;  /* 0x0000000873737220 */ /* 0x000fe20000400000 */
[----:B------:R-:W-:Y:S01]  /*6b90*/  F2FP.SATFINITE.E4M3.F32.PACK_AB_MERGE_C R27, RZ, R112, RZ ;  /* 0x00000070ff1b723e */ /* 0x000fe200048070ff */
[----:B------:R1:W-:Y:S01]  /*6ba0*/  @!P6 STG.E.U8 desc[UR16][R12.64+0x19], R25 ;  /* 0x000019190c00e986 */ /* 0x0003e2000c101110 */
[----:B------:R-:W-:Y:S01]  /*6bb0*/  ISETP.LT.OR P6, PT, R33, 0x22, !P2 ;  /* 0x000000222100780c */ /* 0x000fe200057c1670 */
[-C--:B------:R-:W-:Y:S01]  /*6bc0*/  FMUL R110, R110, R8.reuse ;  /* 0x000000086e6e7220 */ /* 0x080fe20000400000 */
[-C--:B------:R-:W-:Y:S01]  /*6bd0*/  FMUL R113, R113, R8.reuse ;  /* 0x0000000871717220 */ /* 0x080fe20000400000 */
        /* <DEDUP_REMOVED lines=39> */
[-C--:B------:R-:W-:Y:S01]  /*6e50*/  FMUL R101, R101, R8.reuse ;  /* 0x0000000865657220 */ /* 0x080fe20000400000 */
[----:B------:R-:W-:Y:S01]  /*6e60*/  @!P1 STG.E.U8 desc[UR16][R14.64+0x30], R121 ;  /* 0x000030790e009986 */ /* 0x000fe2000c101110 */
[----:B------:R-:W-:Y:S01]  /*6e70*/  ISETP.LT.OR P1, PT, R33, 0x39, !P0 ;  /* 0x000000392100780c */ /* 0x000fe20004721670 */
[-C--:B------:R-:W-:Y:S01]  /*6e80*/  FMUL R99, R99, R8.reuse ;  /* 0x0000000863637220 */ /* 0x080fe20000400000 */
[----:B------:R-:W-:Y:S01]  /*6e90*/  ISETP.LT.OR P0, PT, R33, 0x3a, !P0 ;  /* 0x0000003a2100780c */ /* 0x000fe20004701670 */
[----:B------:R-:W-:Y:S01]  /*6ea0*/  FMUL R94, R94, R8 ;  /* 0x000000085e5e7220 */ /* 0x000fe20000400000 */
[----:B0-----:R-:W-:Y:S01]  /*6eb0*/  F2FP.SATFINITE.E4M3.F32.PACK_AB_MERGE_C R5, RZ, R116, RZ ;  /* 0x00000074ff05723e */ /* 0x001fe200048070ff */
[-C--:B------:R-:W-:Y:S01]  /*6ec0*/  FMUL R92, R92, R8.reuse ;  /* 0x000000085c5c7220 */ /* 0x080fe20000400000 */
[----:B------:R-:W-:Y:S01]  /*6ed0*/  F2FP.SATFINITE.E4M3.F32.PACK_AB_MERGE_C R103, RZ, R103, RZ ;  /* 0x00000067ff67723e */ /* 0x000fe200048070ff */
[----:B------:R-:W-:Y:S01]  /*6ee0*/  FMUL R95, R95, R8 ;  /* 0x000000085f5f7220 */ /* 0x000fe20000400000 */
[----:B-1----:R-:W-:Y:S01]  /*6ef0*/  F2FP.SATFINITE.E4M3.F32.PACK_AB_MERGE_C R25, RZ, R114, RZ ;  /* 0x00000072ff19723e */ /* 0x002fe200048070ff */
[----:B------:R0:W-:Y:S01]  /*6f00*/  @!P4 STG.E.U8 desc[UR16][R14.64+0x31], R5 ;  /* 0x000031050e00c986 */ /* 0x0001e2000c101110 */
[----:B------:R-:W-:Y:S01]  /*6f10*/  ISETP.LT.OR P4, PT, R33, 0x39, !P2 ;  /* 0x000000392100780c */ /* 0x000fe20005781670 */
[-C--:B------:R-:W-:Y:S01]  /*6f20*/  FMUL R97, R97, R8.reuse ;  /* 0x0000000861617220 */ /* 0x080fe20000400000 */
[----:B------:R-:W-:Y:S01]  /*6f30*/  ISETP.LT.OR P2, PT, R33, 0x3a, !P2 ;  /* 0x0000003a2100780c */ /* 0x000fe20005741670 */
[----:B------:R-:W-:Y:S01]  /*6f40*/  @!P5 STG.E.U8 desc[UR16][R12.64+0x30], R119 ;  /* 0x000030770c00d986 */ /* 0x000fe2000c101110 */
[----:B------:R-:W-:Y:S01]  /*6f50*/  F2FP.SATFINITE.E4M3.F32.PACK_AB_MERGE_C R101, RZ, R101, RZ ;  /* 0x00000065ff65723e */ /* 0x000fe200048070ff */
[-C--:B------:R-:W-:Y:S01]  /*6f60*/  FMUL R90, R90, R8.reuse ;  /* 0x000000085a5a7220 */ /* 0x080fe20000400000 */
[----:B------:R-:W-:Y:S01]  /*6f70*/  F2FP.SATFINITE.E4M3.F32.PACK_AB_MERGE_C R99, RZ, R99, RZ ;  /* 0x00000063ff63723e */ /* 0x000fe200048070ff */
[----:B------:R-:W-:Y:S01]  /*6f80*/  @!P6 STG.E.U8 desc[UR16][R12.64+0x31], R25 ;  /* 0x000031190c00e986 */ /* 0x000fe2000c101110 */
[----:B------:R-:W-:Y:S01]  /*6f90*/  F2FP.SATFINITE.E4M3.F32.PACK_AB_MERGE_C R95, RZ, R95, RZ ;  /* 0x0000005fff5f723e */ /* 0x000fe200048070ff */
[-C--:B------:R-:W-:Y:S01]  /*6fa0*/  FMUL R22, R22, R8.reuse ;  /* 0x0000000816167220 */ /* 0x080fe20000400000 */
[-C--:B------:R-:W-:Y:S01]  /*6fb0*/  FMUL R93, R93, R8.reuse ;  /* 0x000000085d5d7220 */ /* 0x080fe20000400000 */
[----:B------:R-:W-:Y:S01]  /*6fc0*/  @!P0 STG.E.U8 desc[UR16][R14.64+0x39], R27 ;  /* 0x0000391b0e008986 */ /* 0x000fe2000c101110 */
[----:B------:R-:W-:Y:S01]  /*6fd0*/  ISETP.GE.AND P0, PT, R34, 0x81, PT ;  /* 0x000000812200780c */ /* 0x000fe20003f06270 */
[----:B------:R-:W-:Y:S01]  /*6fe0*/  FMUL R91, R91, R8 ;  /* 0x000000085b5b7220 */ /* 0x000fe20000400000 */
[----:B0-----:R-:W-:Y:S01]  /*6ff0*/  F2FP.SATFINITE.E4M3.F32.PACK_AB_MERGE_C R5, RZ, R110, RZ ;  /* 0x0000006eff05723e */ /* 0x001fe200048070ff */
[----:B------:R0:W-:Y:S01]  /*7000*/  @!P1 STG.E.U8 desc[UR16][R14.64+0x38], R117 ;  /* 0x000038750e009986 */ /* 0x0001e2000c101110 */
[C---:B------:R-:W-:Y:S01]  /*7010*/  ISETP.LT.OR P6, PT, R33.reuse, 0x1, !P0 ;  /* 0x000000012100780c */ /* 0x040fe200047c1670 */
[-C--:B------:R-:W-:Y:S01]  /*7020*/  FMUL R88, R88, R8.reuse ;  /* 0x0000000858587220 */ /* 0x080fe20000400000 */
[----:B------:R-:W-:Y:S01]  /*7030*/  ISETP.LT.OR P5, PT, R33, 0x2, !P0 ;  /* 0x000000022100780c */ /* 0x000fe200047a1670 */
[----:B------:R-:W-:Y:S01]  /*7040*/  @!P4 STG.E.U8 desc[UR16][R12.64+0x38], R115 ;  /* 0x000038730c00c986 */ /* 0x000fe2000c101110 */
[----:B------:R-:W-:Y:S01]  /*7050*/  ISETP.GE.AND P1, PT, R34, 0x89, PT ;  /* 0x000000892200780c */ /* 0x000fe20003f26270 */
[-C--:B------:R-:W-:Y:S01]  /*7060*/  FMUL R21, R21, R8.reuse ;  /* 0x0000000815157220 */ /* 0x080fe20000400000 */
[----:B------:R-:W-:Y:S01]  /*7070*/  F2FP.SATFINITE.E4M3.F32.PACK_AB_MERGE_C R97, RZ, R97, RZ ;  /* 0x00000061ff61723e */ /* 0x000fe200048070ff */
[----:B------:R1:W-:Y:S01]  /*7080*/  @!P2 STG.E.U8 desc[UR16][R12.64+0x39], R5 ;  /* 0x000039050c00a986 */ /* 0x0003e2000c101110 */
[----:B------:R-:W-:Y:S01]  /*7090*/  ISETP.LT.OR P4, PT, R33, 0x1, !P1 ;  /* 0x000000012100780c */ /* 0x000fe20004f81670 */
[-C--:B------:R-:W-:Y:S01]  /*70a0*/  FMUL R89, R89, R8.reuse ;  /* 0x0000000859597220 */ /* 0x080fe20000400000 */
[----:B------:R-:W-:Y:S01]  /*70b0*/  ISETP.LT.OR P2, PT, R33, 0xa, !P0 ;  /* 0x0000000a2100780c */ /* 0x000fe20004741670 */
[----:B------:R-:W-:Y:S01]  /*70c0*/  FMUL R23, R23, R8 ;  /* 0x0000000817177220 */ /* 0x000fe20000400000 */
[----:B0-----:R-:W-:Y:S01]  /*70d0*/  F2FP.SATFINITE.E4M3.F32.PACK_AB_MERGE_C R15, RZ, R108, RZ ;  /* 0x0000006cff0f723e */ /* 0x001fe200048070ff */
[----:B------:R-:W-:Y:S01]  /*70e0*/  @!P6 STG.E.U8 desc[UR16][R10.64], R113 ;  /* 0x000000710a00e986 */ /* 0x000fe2000c101110 */
[C---:B------:R-:W-:Y:S01]  /*70f0*/  ISETP.LT.OR P6, PT, R33.reuse, 0x2, !P1 ;  /* 0x000000022100780c */ /* 0x040fe20004fc1670 */
[-C--:B------:R-:W-:Y:S01]  /*7100*/  FMUL R20, R20, R8.reuse ;  /* 0x0000000814147220 */ /* 0x080fe20000400000 */
[----:B------:R-:W-:Y:S01]  /*7110*/  F2FP.SATFINITE.E4M3.F32.PACK_AB_MERGE_C R93, RZ, R93, RZ ;  /* 0x0000005dff5d723e */ /* 0x000fe200048070ff */
[----:B------:R-:W-:Y:S01]  /*7120*/  @!P5 STG.E.U8 desc[UR16][R10.64+0x1], R15 ;  /* 0x0000010f0a00d986 */ /* 0x000fe2000c101110 */
[----:B------:R-:W-:Y:S01]  /*7130*/  ISETP.LT.OR P5, PT, R33, 0x9, !P0 ;  /* 0x000000092100780c */ /* 0x000fe200047a1670 */
[----:B------:R-:W-:Y:S01]  /*7140*/  FMUL R17, R17, R8 ;  /* 0x0000000811117220 */ /* 0x000fe20000400000 */
[----:B-1----:R-:W-:Y:S01]  /*7150*/  F2FP.SATFINITE.E4M3.F32.PACK_AB_MERGE_C R5, RZ, R106, RZ ;  /* 0x0000006aff05723e */ /* 0x002fe200048070ff */
[----:B------:R-:W-:Y:S01]  /*7160*/  @!P4 STG.E.U8 desc[UR16][R6.64], R111 ;  /* 0x0000006f0600c986 */ /* 0x000fe2000c101110 */
[----:B------:R-:W-:Y:S01]  /*7170*/  F2FP.SATFINITE.E4M3.F32.PACK_AB_MERGE_C R13, RZ, R104, RZ ;  /* 0x00000068ff0d723e */ /* 0x000fe200048070ff */
[-C--:B------:R-:W-:Y:S01]  /*7180*/  FMUL R16, R16, R8.reuse ;  /* 0x0000000810107220 */ /* 0x080fe20000400000 */
[----:B------:R-:W-:Y:S01]  /*7190*/  ISETP.LT.OR P4, PT, R33, 0x9, !P1 ;  /* 0x000000092100780c */ /* 0x000fe20004f81670 */
[-C--:B------:R-:W-:Y:S01]  /*71a0*/  FMUL R19, R19, R8.reuse ;  /* 0x0000000813137220 */ /* 0x080fe20000400000 */
[----:B------:R-:W-:Y:S01]  /*71b0*/  F2FP.SATFINITE.E4M3.F32.PACK_AB_MERGE_C R91, RZ, R91, RZ ;  /* 0x0000005bff5b723e */ /* 0x000fe200048070ff */
[----:B------:R0:W-:Y:S01]  /*71c0*/  @!P6 STG.E.U8 desc[UR16][R6.64+0x1], R5 ;  /* 0x000001050600e986 */ /* 0x0001e2000c101110 */
[C---:B------:R-:W-:Y:S01]  /*71d0*/  ISETP.LT.OR P6, PT, R33.reuse, 0xa, !P1 ;  /* 0x0000000a2100780c */ /* 0x040fe20004fc1670 */
[----:B------:R-:W-:Y:S01]  /*71e0*/  FMUL R18, R18, R8 ;  /* 0x0000000812127220 */ /* 0x000fe20000400000 */
[----:B------:R-:W-:Y:S01]  /*71f0*/  F2FP.SATFINITE.E4M3.F32.PACK_AB_MERGE_C R21, RZ, R21, RZ ;  /* 0x00000015ff15723e */ /* 0x000fe200048070ff */
[----:B------:R1:W-:Y:S01]  /*7200*/  @!P2 STG.E.U8 desc[UR16][R10.64+0x9], R13 ;  /* 0x0000090d0a00a986 */ /* 0x0003e2000c101110 */
[----:B------:R-:W-:-:S02]  /*7210*/  ISETP.LT.OR P2, PT, R33, 0x12, !P0 ;  /* 0x000000122100780c */ /* 0x000fc40004741670 */
[----:B------:R-:W-:Y:S01]  /*7220*/  F2FP.SATFINITE.E4M3.F32.PACK_AB_MERGE_C R89, RZ, R89, RZ ;  /* 0x00000059ff59723e */ /* 0x000fe200048070ff */
[----:B------:R-:W-:Y:S01]  /*7230*/  @!P5 STG.E.U8 desc[UR16][R10.64+0x8], R107 ;  /* 0x0000086b0a00d986 */ /* 0x000fe2000c101110 */
[C---:B------:R-:W-:Y:S02]  /*7240*/  ISETP.LT.OR P5, PT, R33.reuse, 0x11, !P0 ;  /* 0x000000112100780c */ /* 0x040fe400047a1670 */
[----:B------:R-:W-:Y:S01]  /*7250*/  F2FP.SATFINITE.E4M3.F32.PACK_AB_MERGE_C R23, RZ, R23, RZ ;  /* 0x00000017ff17723e */ /* 0x000fe200048070ff */
[----:B------:R-:W-:Y:S01]  /*7260*/  @!P4 STG.E.U8 desc[UR16][R6.64+0x8], R109 ;  /* 0x0000086d0600c986 */ /* 0x000fe2000c101110 */
[----:B0-----:R-:W-:Y:S02]  /*7270*/  F2FP.SATFINITE.E4M3.F32.PACK_AB_MERGE_C R5, RZ, R102, RZ ;  /* 0x00000066ff05723e */ /* 0x001fe400048070ff */
[C---:B------:R-:W-:Y:S02]  /*7280*/  ISETP.LT.OR P4, PT, R33.reuse, 0x11, !P1 ;  /* 0x000000112100780c */ /* 0x040fe40004f81670 */
[----:B-1----:R-:W-:Y:S01]  /*7290*/  F2FP.SATFINITE.E4M3.F32.PACK_AB_MERGE_C R13, RZ, R98, RZ ;  /* 0x00000062ff0d723e */ /* 0x002fe200048070ff */
[----:B------:R0:W-:Y:S01]  /*72a0*/  @!P6 STG.E.U8 desc[UR16][R6.64+0x9], R5 ;  /* 0x000009050600e986 */ /* 0x0001e2000c101110 */
[----:B------:R-:W-:-:S02]  /*72b0*/  ISETP.LT.OR P6, PT, R33, 0x12, !P1 ;  /* 0x000000122100780c */ /* 0x000fc40004fc1670 */
[----:B------:R-:W-:Y:S01]  /*72c0*/  F2FP.SATFINITE.E4M3.F32.PACK_AB_MERGE_C R17, RZ, R17, RZ ;  /* 0x00000011ff11723e */ /* 0x000fe200048070ff */
[----:B------:R1:W-:Y:S01]  /*72d0*/  @!P2 STG.E.U8 desc[UR16][R10.64+0x11], R13 ;  /* 0x0000110d0a00a986 */ /* 0x0003e2000c101110 */
[C---:B------:R-:W-:Y:S02]  /*72e0*/  ISETP.LT.OR P2, PT, R33.reuse, 0x1a, !P0 ;  /* 0x0000001a2100780c */ /* 0x040fe40004741670 */
[----:B------:R-:W-:Y:S01]  /*72f0*/  F2FP.SATFINITE.E4M3.F32.PACK_AB_MERGE_C R19, RZ, R19, RZ ;  /* 0x00000013ff13723e */ /* 0x000fe200048070ff */
[----:B------:R-:W-:Y:S01]  /*7300*/  @!P5 STG.E.U8 desc[UR16][R10.64+0x10], R105 ;  /* 0x000010690a00d986 */ /* 0x000fe2000c101110 */
[----:B------:R-:W-:Y:S02]  /*7310*/  ISETP.LT.OR P5, PT, R33, 0x19, !P0 ;  /* 0x000000192100780c */ /* 0x000fe400047a1670 */
[----:B------:R-:W-:Y:S01]  /*7320*/  F2FP.SATFINITE.E4M3.F32.PACK_AB_MERGE_C R15, RZ, R18, RZ ;  /* 0x00000012ff0f723e */ /* 0x000fe200048070ff */
[----:B------:R-:W-:Y:S01]  /*7330*/  @!P4 STG.E.U8 desc[UR16][R6.64+0x10], R103 ;  /* 0x000010670600c986 */ /* 0x000fe2000c101110 */
[----:B0-----:R-:W-:-:S02]  /*7340*/  F2FP.SATFINITE.E4M3.F32.PACK_AB_MERGE_C R5, RZ, R100, RZ ;  /* 0x00000064ff05723e */ /* 0x001fc400048070ff */
[C---:B------:R-:W-:Y:S02]  /*7350*/  ISETP.LT.OR P4, PT, R33.reuse, 0x19, !P1 ;  /* 0x000000192100780c */ /* 0x040fe40004f81670 */
[----:B-1----:R-:W-:Y:S01]  /*7360*/  F2FP.SATFINITE.E4M3.F32.PACK_AB_MERGE_C R13, RZ, R96, RZ ;  /* 0x00000060ff0d723e */ /* 0x002fe200048070ff */
[----:B------:R0:W-:Y:S01]  /*7370*/  @!P6 STG.E.U8 desc[UR16][R6.64+0x11], R5 ;  /* 0x000011050600e986 */ /* 0x0001e2000c101110 */
[----:B------:R-:W-:-:S03]  /*7380*/  ISETP.LT.OR P6, PT, R33, 0x1a, !P1 ;  /* 0x0000001a2100780c */ /* 0x000fc60004fc1670 */
[----:B------:R1:W-:Y:S01]  /*7390*/  @!P2 STG.E.U8 desc[UR16][R10.64+0x19], R13 ;  /* 0x0000190d0a00a986 */ /* 0x0003e2000c101110 */
[----:B------:R-:W-:-:S03]  /*73a0*/  ISETP.LT.OR P2, PT, R33, 0x22, !P0 ;  /* 0x000000222100780c */ /* 0x000fc60004741670 */
[----:B------:R-:W-:Y:S01]  /*73b0*/  @!P5 STG.E.U8 desc[UR16][R10.64+0x18], R101 ;  /* 0x000018650a00d986 */ /* 0x000fe2000c101110 */
[C---:B------:R-:W-:Y:S02]  /*73c0*/  ISETP.LT.OR P5, PT, R33.reuse, 0x21, !P0 ;  /* 0x000000212100780c */ /* 0x040fe400047a1670 */
[----:B0-----:R-:W-:Y:S01]  /*73d0*/  F2FP.SATFINITE.E4M3.F32.PACK_AB_MERGE_C R5, RZ, R94, RZ ;  /* 0x0000005eff05723e */ /* 0x001fe200048070ff */
[----:B------:R-:W-:Y:S01]  /*73e0*/  @!P4 STG.E.U8 desc[UR16][R6.64+0x18], R99 ;  /* 0x000018630600c986 */ /* 0x000fe2000c101110 */
        /* <DEDUP_REMOVED lines=25> */
[C---:B------:R-:W-:Y:S02]  /*7580*/  ISETP.LT.OR P2, PT, R33.reuse, 0x39, !P0 ;  /* 0x000000392100780c */ /* 0x040fe40004741670 */
[C---:B------:R-:W-:Y:S01]  /*7590*/  ISETP.LT.OR P0, PT, R33.reuse, 0x3a, !P0 ;  /* 0x0000003a2100780c */ /* 0x040fe20004701670 */
[----:B------:R1:W-:Y:S01]  /*75a0*/  @!P5 STG.E.U8 desc[UR16][R10.64+0x30], R89 ;  /* 0x000030590a00d986 */ /* 0x0003e2000c101110 */
[C---:B------:R-:W-:Y:S02]  /*75b0*/  ISETP.LT.OR P5, PT, R33.reuse, 0x39, !P1 ;  /* 0x000000392100780c */ /* 0x040fe40004fa1670 */
[----:B------:R-:W-:Y:S01]  /*75c0*/  ISETP.LT.OR P1, PT, R33, 0x3a, !P1 ;  /* 0x0000003a2100780c */ /* 0x000fe20004f21670 */
[----:B------:R1:W-:Y:S01]  /*75d0*/  @!P4 STG.E.U8 desc[UR16][R6.64+0x30], R23 ;  /* 0x000030170600c986 */ /* 0x0003e2000c101110 */
[----:B0-----:R-:W-:-:S05]  /*75e0*/  F2FP.SATFINITE.E4M3.F32.PACK_AB_MERGE_C R5, RZ, R20, RZ ;  /* 0x00000014ff05723e */ /* 0x001fca00048070ff */
[----:B------:R1:W-:Y:S04]  /*75f0*/  @!P6 STG.E.U8 desc[UR16][R6.64+0x31], R5 ;  /* 0x000031050600e986 */ /* 0x0003e8000c101110 */
[----:B------:R1:W-:Y:S04]  /*7600*/  @!P2 STG.E.U8 desc[UR16][R10.64+0x38], R17 ;  /* 0x000038110a00a986 */ /* 0x0003e8000c101110 */
[----:B------:R1:W-:Y:S04]  /*7610*/  @!P0 STG.E.U8 desc[UR16][R10.64+0x39], R13 ;  /* 0x0000390d0a008986 */ /* 0x0003e8000c101110 */
[----:B------:R1:W-:Y:S04]  /*7620*/  @!P5 STG.E.U8 desc[UR16][R6.64+0x38], R19 ;  /* 0x000038130600d986 */ /* 0x0003e8000c101110 */
[----:B------:R1:W-:Y:S02]  /*7630*/  @!P1 STG.E.U8 desc[UR16][R6.64+0x39], R15 ;  /* 0x0000390f06009986 */ /* 0x0003e4000c101110 */
.L_x_161:
[----:B------:R-:W-:Y:S05]  /*7640*/  BSYNC B0 ;  /* 0x0000000000007941 */ /* 0x000fea0003800000 */
.L_x_31:
[----:B------:R-:W-:Y:S01]  /*7650*/  ULDC UR6, c[0x0][0xc] ;  /* 0x0000030000067ab9 */ /* 0x000fe20000000800 */
[----:B------:R-:W-:Y:S01]  /*7660*/  ULDC UR7, c[0x0][0x10] ;  /* 0x0000040000077ab9 */ /* 0x000fe20000000800 */
[----:B01---5:R-:W0:Y:S01]  /*7670*/  LDC R5, c[0x0][0x14] ;  /* 0x00000500ff057b82 */ /* 0x023e220000000800 */
[----:B------:R-:W-:Y:S01]  /*7680*/  UIMAD.WIDE.U32 UR6, UR6, UR7, URZ ;  /* 0x00000007060672a5 */ /* 0x000fe2000f8e003f */
[----:B------:R-:W-:Y:S01]  /*7690*/  PRMT R7, RZ, 0x7610, R7 ;  /* 0x00007610ff077816 */ /* 0x000fe20000000007 */
[----:B------:R-:W-:-:S04]  /*76a0*/  IMAD.MOV.U32 R6, RZ, RZ, -0x1 ;  /* 0xffffffffff067424 */ /* 0x000fc800078e00ff */
[----:B0-----:R-:W-:-:S04]  /*76b0*/  IMAD.WIDE.U32 R2, R5, UR6, R2 ;  /* 0x0000000605027c25 */ /* 0x001fc8000f8e0002 */
[----:B------:R-:W-:Y:S01]  /*76c0*/  IMAD R5, R5, UR7, RZ ;  /* 0x0000000705057c24 */ /* 0x000fe2000f8e02ff */
[----:B------:R-:W-:Y:S02]  /*76d0*/  ULDC.64 UR6, c[0x0][0x650] ;  /* 0x0001940000067ab9 */ /* 0x000fe40000000a00 */
[----:B------:R-:W-:Y:S01]  /*76e0*/  ISETP.GE.U32.AND P0, PT, R2, UR6, PT ;  /* 0x0000000602007c0c */ /* 0x000fe2000bf06070 */
[----:B------:R-:W-:Y:S02]  /*76f0*/  IMAD.IADD R3, R3, 0x1, R5 ;  /* 0x0000000103037824 */ /* 0x000fe400078e0205 */
[----:B------:R-:W-:-:S03]  /*7700*/  IMAD.MOV.U32 R5, RZ, RZ, -0x1 ;  /* 0xffffffffff057424 */ /* 0x000fc600078e00ff */
[----:B------:R-:W-:-:S13]  /*7710*/  ISETP.GE.U32.AND.EX P0, PT, R3, UR7, PT, P0 ;  /* 0x0000000703007c0c */ /* 0x000fda000bf06100 */
[----:B------:R-:W-:Y:S05]  /*7720*/  @P0 BRA `(.L_x_162) ;  /* 0x0000000400600947 */ /* 0x000fea0003800000 */
[----:B------:R-:W0:Y:S01]  /*7730*/  S2R R20, SR_CTAID.X ;  /* 0x0000000000147919 */ /* 0x000e220000002500 */
[----:B------:R-:W1:Y:S01]  /*7740*/  LDC.64 R14, c[0x0][0x628] ;  /* 0x00018a00ff0e7b82 */ /* 0x000e620000000a00 */
[----:B------:R-:W-:Y:S01]  /*7750*/  ULDC UR6, c[0x0][0x150] ;  /* 0x0000540000067ab9 */ /* 0x000fe20000000800 */
[----:B--234-:R-:W-:Y:S01]  /*7760*/  IMAD.MOV.U32 R12, RZ, RZ, R2 ;  /* 0x000000ffff0c7224 */ /* 0x01cfe200078e0002 */
[----:B------:R-:W2:Y:S01]  /*7770*/  S2R R22, SR_CTAID.Y ;  /* 0x0000000000167919 */ /* 0x000ea20000002600 */
[----:B------:R-:W-:-:S04]  /*7780*/  IMAD.MOV.U32 R13, RZ, RZ, R3 ;  /* 0x000000ffff0d7224 */ /* 0x000fc800078e0003 */
[----:B------:R-:W3:Y:S08]  /*7790*/  LDC R23, c[0x0][0x144] ;  /* 0x00005100ff177b82 */ /* 0x000ef00000000800 */
[----:B------:R-:W4:Y:S08]  /*77a0*/  LDC R16, c[0x0][0x630] ;  /* 0x00018c00ff107b82 */ /* 0x000f300000000800 */
[----:B------:R-:W2:Y:S01]  /*77b0*/  LDC.64 R18, c[0x0][0x620] ;  /* 0x00018800ff127b82 */ /* 0x000ea20000000a00 */
[----:B-1----:R-:W-:-:S04]  /*77c0*/  ISETP.NE.U32.AND P0, PT, R14, RZ, PT ;  /* 0x000000ff0e00720c */ /* 0x002fc80003f05070 */
[----:B------:R-:W-:Y:S02]  /*77d0*/  ISETP.NE.AND.EX P0, PT, R15, RZ, PT, P0 ;  /* 0x000000ff0f00720c */ /* 0x000fe40003f05300 */
[----:B0-----:R-:W-:-:S05]  /*77e0*/  I2FP.F32.U32 R5, R20 ;  /* 0x0000001400057245 */ /* 0x001fca0000201000 */
[----:B------:R-:W-:-:S04]  /*77f0*/  FMUL R5, R5, UR6 ;  /* 0x0000000605057c20 */ /* 0x000fc80008400000 */
[----:B------:R0:W1:Y:S02]  /*7800*/  F2I.U32.TRUNC.NTZ R21, R5 ;  /* 0x0000000500157305 */ /* 0x000064000020f000 */
[----:B---34-:R-:W-:Y:S05]  /*7810*/  @!P0 BRA `(.L_x_163) ;  /* 0x0000000000288947 */ /* 0x018fea0003800000 */
[----:B0-----:R-:W0:Y:S02]  /*7820*/  LDC R5, c[0x0][0x634] ;  /* 0x00018d00ff057b82 */ /* 0x001e240000000800 */
        /* <DEDUP_REMOVED lines=9> */
.L_x_163:
[-CC-:B------:R-:W-:Y:S01]  /*78c0*/  SHF.R.U64 R17, R12, R16.reuse, R13.reuse ;  /* 0x000000100c117219 */ /* 0x180fe2000000120d */
[----:B------:R-:W3:Y:S01]  /*78d0*/  LDC.64 R28, c[0x0][0x640] ;  /* 0x00019000ff1c7b82 */ /* 0x000ee20000000a00 */
[----:B0-----:R-:W-:Y:S01]  /*78e0*/  SHF.R.U32.HI R5, RZ, R16, R13 ;  /* 0x00000010ff057219 */ /* 0x001fe2000001160d */
[----:B-1----:R-:W-:Y:S01]  /*78f0*/  IMAD.MOV R21, RZ, RZ, -R21 ;  /* 0x000000ffff157224 */ /* 0x002fe200078e0a15 */
[----:B------:R-:W-:Y:S01]  /*7900*/  IADD3 R11, P0, RZ, -R17, RZ ;  /* 0x80000011ff0b7210 */ /* 0x000fe20007f1e0ff */
[----:B------:R-:W-:Y:S02]  /*7910*/  ULDC UR6, c[0x0][0x154] ;  /* 0x0000550000067ab9 */ /* 0x000fe40000000800 */
[----:B------:R-:W-:Y:S02]  /*7920*/  IMAD R23, R23, R21, R20 ;  /* 0x0000001517177224 */ /* 0x000fe400078e0214 */
[----:B------:R-:W0:Y:S01]  /*7930*/  LDC R12, c[0x0][0x618] ;  /* 0x00018600ff0c7b82 */ /* 0x000e220000000800 */
[----:B------:R-:W-:-:S02]  /*7940*/  IMAD.X R5, RZ, RZ, ~R5, P0 ;  /* 0x000000ffff057224 */ /* 0x000fc400000e0e05 */
[----:B--2---:R-:W-:-:S04]  /*7950*/  IMAD.WIDE.U32 R6, R11, R18, R2 ;  /* 0x000000120b067225 */ /* 0x004fc800078e0002 */
[----:B------:R-:W-:Y:S01]  /*7960*/  IMAD R10, R5, R18, RZ ;  /* 0x00000012050a7224 */ /* 0x000fe200078e02ff */
[----:B------:R-:W1:Y:S03]  /*7970*/  LDC R24, c[0x0][0x608] ;  /* 0x00018200ff187b82 */ /* 0x000e660000000800 */
[----:B------:R-:W-:Y:S02]  /*7980*/  IMAD R5, R11, R19, R10 ;  /* 0x000000130b057224 */ /* 0x000fe400078e020a */
[----:B------:R-:W-:Y:S02]  /*7990*/  IMAD.MOV.U32 R11, RZ, RZ, 0x1 ;  /* 0x00000001ff0b7424 */ /* 0x000fe400078e00ff */
[----:B------:R-:W-:Y:S01]  /*79a0*/  IMAD.IADD R5, R7, 0x1, R5 ;  /* 0x0000000107057824 */ /* 0x000fe200078e0205 */
[----:B------:R-:W2:Y:S01]  /*79b0*/  LDC R26, c[0x0][0x658] ;  /* 0x00019600ff1a7b82 */ /* 0x000ea20000000800 */
[----:B------:R-:W-:-:S02]  /*79c0*/  I2FP.F32.U32 R7, R22 ;  /* 0x0000001600077245 */ /* 0x000fc40000201000 */
[----:B---3--:R-:W-:-:S03]  /*79d0*/  ISETP.NE.U32.AND P0, PT, R28, RZ, PT ;  /* 0x000000ff1c00720c */ /* 0x008fc60003f05070 */
[----:B------:R-:W-:Y:S01]  /*79e0*/  FMUL R10, R7, UR6 ;  /* 0x00000006070a7c20 */ /* 0x000fe20008400000 */
[----:B------:R-:W-:Y:S01]  /*79f0*/  ISETP.NE.AND.EX P0, PT, R29, RZ, PT, P0 ;  /* 0x000000ff1d00720c */ /* 0x000fe20003f05300 */
[----:B------:R-:W3:Y:S01]  /*7a00*/  LDC R21, c[0x0][0x148] ;  /* 0x00005200ff157b82 */ /* 0x000ee20000000800 */
[-CC-:B0-----:R-:W-:Y:S01]  /*7a10*/  SHF.R.U64 R16, R6, R12.reuse, R5.reuse ;  /* 0x0000000c06107219 */ /* 0x181fe20000001205 */
[----:B------:R0:W4:Y:S01]  /*7a20*/  F2I.U32.TRUNC.NTZ R18, R10 ;  /* 0x0000000a00127305 */ /* 0x000122000020f000 */
[----:B------:R-:W-:Y:S01]  /*7a30*/  SHF.R.U32.HI R5, RZ, R12, R5 ;  /* 0x0000000cff057219 */ /* 0x000fe20000011605 */
[----:B------:R-:W-:-:S04]  /*7a40*/  IMAD.MOV.U32 R7, RZ, RZ, -0x1 ;  /* 0xffffffffff077424 */ /* 0x000fc800078e00ff */
[----:B------:R-:W0:Y:S01]  /*7a50*/  LDC R20, c[0x0][0x600] ;  /* 0x00018000ff147b82 */ /* 0x000e220000000800 */
[-CC-:B-1----:R-:W-:Y:S02]  /*7a60*/  SHF.R.U64 R14, R16, R24.reuse, R5.reuse ;  /* 0x00000018100e7219 */ /* 0x182fe40000001205 */
[----:B------:R-:W-:-:S05]  /*7a70*/  SHF.R.U32.HI R5, RZ, R24, R5 ;  /* 0x00000018ff057219 */ /* 0x000fca0000011605 */
[----:B------:R-:W1:Y:S01]  /*7a80*/  LDC R27, c[0x0][0x648] ;  /* 0x00019200ff1b7b82 */ /* 0x000e620000000800 */
[-C--:B--2---:R-:W-:Y:S02]  /*7a90*/  SHF.L.U32 R6, R7, R26.reuse, RZ ;  /* 0x0000001a07067219 */ /* 0x084fe400000006ff */
[-CC-:B------:R-:W-:Y:S02]  /*7aa0*/  SHF.R.U64 R19, R14, R26.reuse, R5.reuse ;  /* 0x0000001a0e137219 */ /* 0x180fe40000001205 */
[----:B------:R-:W-:Y:S02]  /*7ab0*/  SHF.R.U32.HI R7, RZ, R26, R5 ;  /* 0x0000001aff077219 */ /* 0x000fe40000011605 */
[----:B------:R-:W-:Y:S01]  /*7ac0*/  LOP3.LUT R25, RZ, R6, RZ, 0x33, !PT ;  /* 0x00000006ff197212 */ /* 0x000fe200078e33ff */
[----:B------:R-:W2:Y:S01]  /*7ad0*/  LDC R30, c[0x0][0x638] ;  /* 0x00018e00ff1e7b82 */ /* 0x000ea20000000800 */
[----:B------:R-:W-:Y:S01]  /*7ae0*/  SHF.L.U32 R26, R11, R26, RZ ;  /* 0x0000001a0b1a7219 */ /* 0x000fe200000006ff */
[----:B------:R-:W-:-:S06]  /*7af0*/  IMAD.MOV.U32 R6, RZ, RZ, R19 ;  /* 0x000000ffff067224 */ /* 0x000fcc00078e0013 */
[----:B------:R-:W0:Y:S01]  /*7b00*/  LDC R31, c[0x0][0x610] ;  /* 0x00018400ff1f7b82 */ /* 0x000e220000000800 */
[----:B----4-:R-:W-:Y:S05]  /*7b10*/  @!P0 BRA `(.L_x_164) ;  /* 0x0000000000288947 */ /* 0x010fea0003800000 */
[----:B------:R-:W4:Y:S02]  /*7b20*/  LDC R6, c[0x0][0x64c] ;  /* 0x00019300ff067b82 */ /* 0x000f240000000800 */
[----:B----4-:R-:W-:-:S05]  /*7b30*/  IADD3 R5, P0, R19, R6, RZ ;  /* 0x0000000613057210 */ /* 0x010fca0007f1e0ff */
[----:B------:R-:W-:-:S04]  /*7b40*/  IMAD.X R15, RZ, RZ, R7, P0 ;  /* 0x000000ffff0f7224 */ /* 0x000fc800000e0607 */
[----:B------:R-:W-:-:S04]  /*7b50*/  IMAD.WIDE.U32 R6, R15, R28, RZ ;  /* 0x0000001c0f067225 */ /* 0x000fc800078e00ff */
[----:B0-----:R-:W-:-:S04]  /*7b60*/  IMAD.WIDE.U32 R10, P0, R5, R29, R6 ;  /* 0x0000001d050a7225 */ /* 0x001fc80007800006 */
[----:B------:R-:W-:-:S04]  /*7b70*/  IMAD.WIDE.U32 R6, R5, R28, RZ ;  /* 0x0000001c05067225 */ /* 0x000fc800078e00ff */
[----:B------:R-:W-:Y:S01]  /*7b80*/  IMAD.X R13, RZ, RZ, RZ, P0 ;  /* 0x000000ffff0d7224 */ /* 0x000fe200000e06ff */
[----:B------:R-:W-:Y:S01]  /*7b90*/  IADD3 RZ, P0, R7, R10, RZ ;  /* 0x0000000a07ff7210 */ /* 0x000fe20007f1e0ff */
[----:B------:R-:W-:-:S04]  /*7ba0*/  IMAD.MOV.U32 R12, RZ, RZ, R11 ;  /* 0x000000ffff0c7224 */ /* 0x000fc800078e000b */
[----:B------:R-:W-:-:S08]  /*7bb0*/  IMAD.WIDE.U32.X R6, R15, R29, R12, P0 ;  /* 0x0000001d0f067225 */ /* 0x000fd000000e040c */
.L_x_164:
[----:B-1----:R-:W-:Y:S01]  /*7bc0*/  SHF.R.U64 R5, R6, R27, R7 ;  /* 0x0000001b06057219 */ /* 0x002fe20000001207 */
[----:B0-----:R-:W-:Y:S01]  /*7bd0*/  VIADD R7, R20, 0xffffffff ;  /* 0xffffffff14077836 */ /* 0x001fe20000000000 */
[----:B------:R-:W-:Y:S01]  /*7be0*/  LOP3.LUT R32, R14, R25, RZ, 0xc0, !PT ;  /* 0x000000190e207212 */ /* 0x000fe200078ec0ff */
[----:B------:R-:W-:Y:S02]  /*7bf0*/  IMAD.MOV R18, RZ, RZ, -R18 ;  /* 0x000000ffff127224 */ /* 0x000fe400078e0a12 */
[----:B------:R-:W-:Y:S01]  /*7c00*/  IMAD.MOV R6, RZ, RZ, -R5 ;  /* 0x000000ffff067224 */ /* 0x000fe200078e0a05 */
[----:B------:R-:W-:Y:S01]  /*7c10*/  LOP3.LUT R16, R16, R7, RZ, 0xc0, !PT ;  /* 0x0000000710107212 */ /* 0x000fe200078ec0ff */
[----:B------:R-:W-:Y:S02]  /*7c20*/  IMAD R32, R26, R5, R32 ;  /* 0x000000051a207224 */ /* 0x000fe400078e0220 */
[----:B---3--:R-:W-:Y:S02]  /*7c30*/  @P3 IMAD R23, R21, R18, R22 ;  /* 0x0000001215173224 */ /* 0x008fe400078e0216 */
[----:B--2---:R-:W-:-:S02]  /*7c40*/  IMAD R5, R6, R30, R19 ;  /* 0x0000001e06057224 */ /* 0x004fc400078e0213 */
[----:B------:R-:W-:Y:S02]  /*7c50*/  IMAD R32, R32, R31, R23 ;  /* 0x0000001f20207224 */ /* 0x000fe400078e0217 */
[----:B------:R-:W-:Y:S02]  /*7c60*/  IMAD R5, R5, R20, R16 ;  /* 0x0000001405057224 */ /* 0x000fe400078e0210 */
[----:B------:R-:W-:-:S03]  /*7c70*/  IMAD.MOV.U32 R7, RZ, RZ, 0x1 ;  /* 0x00000001ff077424 */ /* 0x000fc600078e00ff */
[----:B------:R-:W-:Y:S02]  /*7c80*/  SEL R6, R5, R32, !P3 ;  /* 0x0000002005067207 */ /* 0x000fe40005800000 */
[----:B------:R-:W-:Y:S01]  /*7c90*/  SEL R32, R32, R5, !P3 ;  /* 0x0000000520207207 */ /* 0x000fe20005800000 */
[----:B------:R-:W-:-:S07]  /*7ca0*/  IMAD.MOV.U32 R5, RZ, RZ, R17 ;  /* 0x000000ffff057224 */ /* 0x000fce00078e0011 */
.L_x_162:
[----:B------:R-:W-:Y:S01]  /*7cb0*/  UIADD3 UR5, UR9, UR5, URZ ;  /* 0x0000000509057290 */ /* 0x000fe2000fffe03f */
[----:B------:R-:W-:Y:S01]  /*7cc0*/  LOP3.LUT P0, RZ, R7, 0xff, RZ, 0xc0, !PT ;  /* 0x000000ff07ff7812 */ /* 0x000fe2000780c0ff */
[----:B------:R-:W-:Y:S02]  /*7cd0*/  IMAD.MOV.U32 R7, RZ, RZ, R32 ;  /* 0x000000ffff077224 */ /* 0x000fe400078e0020 */
[----:B------:R-:W-:Y:S02]  /*7ce0*/  USHF.R.U32.HI UR6, URZ, 0x1, UR5 ;  /* 0x000000013f067899 */ /* 0x000fe40008011605 */
[----:B------:R-:W-:Y:S02]  /*7cf0*/  UISETP.GT.U32.AND UP1, UPT, UR5, 0x1, UPT ;  /* 0x000000010500788c */ /* 0x000fe4000bf24070 */
[----:B------:R-:W-:Y:S02]  /*7d00*/  ULOP3.LUT UR6, UR6, 0x1, URZ, 0xc0, !UPT ;  /* 0x0000000106067892 */ /* 0x000fe4000f8ec03f */
[----:B------:R-:W-:-:S02]  /*7d10*/  UISETP.LT.U32.AND UP1, UPT, UR9, 0x2, UP1 ;  /* 0x000000020900788c */ /* 0x000fc40008f21070 */
[----:B------:R-:W-:Y:S02]  /*7d20*/  UISETP.NE.U32.AND UP0, UPT, UR6, 0x1, UPT ;  /* 0x000000010600788c */ /* 0x000fe4000bf05070 */
[----:B------:R-:W-:Y:S02]  /*7d30*/  USEL UR7, URZ, 0x1, !UP1 ;  /* 0x000000013f077887 */ /* 0x000fe4000c800000 */
[----:B------:R-:W-:Y:S02]  /*7d40*/  UISETP.GT.U32.AND UP0, UPT, UR9, 0x1, !UP0 ;  /* 0x000000010900788c */ /* 0x000fe4000c704070 */
[----:B------:R-:W-:Y:S02]  /*7d50*/  ULOP3.LUT UR5, UR5, 0x1, URZ, 0xc0, !UPT ;  /* 0x0000000105057892 */ /* 0x000fe4000f8ec03f */
[----:B------:R-:W-:-:S04]  /*7d60*/  USEL UR6, URZ, 0x1, !UP0 ;  /* 0x000000013f067887 */ /* 0x000fc8000c000000 */
[----:B------:R-:W-:Y:S01]  /*7d70*/  ULOP3.LUT UR4, UR6, UR4, UR7, 0x96, !UPT ;  /* 0x0000000406047292 */ /* 0x000fe2000f8e9607 */
[----:B------:R-:W-:Y:S11]  /*7d80*/  @P0 BRA `(.L_x_165) ;  /* 0xffffff9000540947 */ /* 0x000ff6000383ffff */
[----:B------:R-:W-:Y:S05]  /*7d90*/  EXIT ;  /* 0x000000000000794d */ /* 0x000fea0003800000 */
.L_x_3:
[----:B0-----:R-:W-:Y:S01]  /*7da0*/  ULDC.64 UR4, c[0x0][0x650] ;  /* 0x0001940000047ab9 */ /* 0x001fe20000000a00 */
        /* <DEDUP_REMOVED lines=25> */
.L_x_167:
[--C-:B------:R-:W-:Y:S01]  /*7f40*/  SHF.R.U64 R16, R14, R18, R15.reuse ;  /* 0x000000120e107219 */ /* 0x100fe2000000120f */
[----:B------:R-:W0:Y:S01]  /*7f50*/  LDC R22, c[0x0][0x618] ;  /* 0x00018600ff167b82 */ /* 0x000e220000000800 */
[----:B------:R-:W-:Y:S01]  /*7f60*/  I2FP.F32.U32 R7, R8 ;  /* 0x0000000800077245 */ /* 0x000fe20000201000 */
[----:B------:R-:W-:Y:S01]  /*7f70*/  ULDC UR4, c[0x0][0x150] ;  /* 0x0000540000047ab9 */ /* 0x000fe20000000800 */
[----:B------:R-:W-:Y:S02]  /*7f80*/  SHF.R.U32.HI R6, RZ, R18, R15 ;  /* 0x00000012ff067219 */ /* 0x000fe4000001160f */
[----:B------:R-:W-:Y:S01]  /*7f90*/  IADD3 R9, P0, RZ, -R16, RZ ;  /* 0x80000010ff097210 */ /* 0x000fe20007f1e0ff */
[----:B------:R-:W-:Y:S01]  /*7fa0*/  FMUL R13, R7, UR4 ;  /* 0x00000004070d7c20 */ /* 0x000fe20008400000 */
[----:B------:R-:W-:Y:S01]  /*7fb0*/  ULDC UR4, c[0x0][0x154] ;  /* 0x0000550000047ab9 */ /* 0x000fe20000000800 */
[----:B------:R-:W1:Y:S02]  /*7fc0*/  LDC.64 R24, c[0x0][0x640] ;  /* 0x00019000ff187b82 */ /* 0x000e640000000a00 */
[----:B------:R-:W-:-:S02]  /*7fd0*/  IMAD.X R11, RZ, RZ, ~R6, P0 ;  /* 0x000000ffff0b7224 */ /* 0x000fc400000e0e06 */
[----:B------:R-:W2:Y:S01]  /*7fe0*/  F2I.U32.TRUNC.NTZ R13, R13 ;  /* 0x0000000d000d7305 */ /* 0x000ea2000020f000 */
[----:B------:R-:W-:-:S03]  /*7ff0*/  IMAD.WIDE.U32 R6, R9, R20, R2 ;  /* 0x0000001409067225 */ /* 0x000fc600078e0002 */
[----:B------:R-:W3:Y:S01]  /*8000*/  LDC R15, c[0x0][0x144] ;  /* 0x00005100ff0f7b82 */ /* 0x000ee20000000800 */
[----:B------:R-:W-:-:S04]  /*8010*/  IMAD R12, R11, R20, RZ ;  /* 0x000000140b0c7224 */ /* 0x000fc800078e02ff */
[----:B------:R-:W-:Y:S02]  /*8020*/  IMAD R9, R9, R21, R12 ;  /* 0x0000001509097224 */ /* 0x000fe400078e020c */
[----:B------:R-:W-:Y:S01]  /*8030*/  IMAD.MOV.U32 R12, RZ, RZ, -0x1 ;  /* 0xffffffffff0c7424 */ /* 0x000fe200078e00ff */
[----:B------:R-:W4:Y:S01]  /*8040*/  LDC R18, c[0x0][0x608] ;  /* 0x00018200ff127b82 */ /* 0x000f220000000800 */
[----:B------:R-:W-:Y:S01]  /*8050*/  IMAD.IADD R7, R7, 0x1, R9 ;  /* 0x0000000107077824 */ /* 0x000fe200078e0209 */
[----:B------:R-:W-:-:S04]  /*8060*/  I2FP.F32.U32 R9, R10 ;  /* 0x0000000a00097245 */ /* 0x000fc80000201000 */
[-C--:B0-----:R-:W-:Y:S01]  /*8070*/  SHF.R.U64 R14, R6, R22.reuse, R7 ;  /* 0x00000016060e7219 */ /* 0x081fe20000001207 */
[----:B--2---:R-:W-:Y:S01]  /*8080*/  IMAD.MOV R6, RZ, RZ, -R13 ;  /* 0x000000ffff067224 */ /* 0x004fe200078e0a0d */
[----:B------:R-:W0:Y:S01]  /*8090*/  LDC R11, c[0x0][0x658] ;  /* 0x00019600ff0b7b82 */ /* 0x000e220000000800 */
[----:B-1----:R-:W-:Y:S01]  /*80a0*/  ISETP.NE.U32.AND P0, PT, R24, RZ, PT ;  /* 0x000000ff1800720c */ /* 0x002fe20003f05070 */
[----:B------:R-:W-:Y:S01]  /*80b0*/  FMUL R9, R9, UR4 ;  /* 0x0000000409097c20 */ /* 0x000fe20008400000 */
[----:B------:R-:W-:Y:S02]  /*80c0*/  SHF.R.U32.HI R7, RZ, R22, R7 ;  /* 0x00000016ff077219 */ /* 0x000fe40000011607 */
[----:B------:R-:W-:-:S03]  /*80d0*/  ISETP.NE.AND.EX P0, PT, R25, RZ, PT, P0 ;  /* 0x000000ff1900720c */ /* 0x000fc60003f05300 */
[----:B------:R-:W1:Y:S01]  /*80e0*/  LDC R21, c[0x0][0x148] ;  /* 0x00005200ff157b82 */ /* 0x000e620000000800 */
[----:B---3--:R-:W-:Y:S02]  /*80f0*/  IMAD R22, R15, R6, R8 ;  /* 0x000000060f167224 */ /* 0x008fe400078e0208 */
[----:B------:R-:W-:-:S05]  /*8100*/  IMAD.MOV.U32 R8, RZ, RZ, 0x1 ;  /* 0x00000001ff087424 */ /* 0x000fca00078e00ff */
[----:B------:R-:W2:Y:S01]  /*8110*/  LDC R20, c[0x0][0x600] ;  /* 0x00018000ff147b82 */ /* 0x000ea20000000800 */
[-CC-:B----4-:R-:W-:Y:S02]  /*8120*/  SHF.R.U64 R17, R14, R18.reuse, R7.reuse ;  /* 0x000000120e117219 */ /* 0x190fe40000001207 */
[----:B------:R-:W-:Y:S02]  /*8130*/  SHF.R.U32.HI R6, RZ, R18, R7 ;  /* 0x00000012ff067219 */ /* 0x000fe40000011607 */
[----:B------:R3:W4:Y:S03]  /*8140*/  F2I.U32.TRUNC.NTZ R18, R9 ;  /* 0x0000000900127305 */ /* 0x000726000020f000 */
[----:B------:R-:W1:Y:S01]  /*8150*/  LDC R23, c[0x0][0x648] ;  /* 0x00019200ff177b82 */ /* 0x000e620000000800 */
[-C--:B0-----:R-:W-:Y:S02]  /*8160*/  SHF.R.U64 R19, R17, R11.reuse, R6 ;  /* 0x0000000b11137219 */ /* 0x081fe40000001206 */
[----:B------:R-:W-:-:S02]  /*8170*/  SHF.L.U32 R12, R12, R11, RZ ;  /* 0x0000000b0c0c7219 */ /* 0x000fc400000006ff */
[-C--:B------:R-:W-:Y:S01]  /*8180*/  SHF.R.U32.HI R7, RZ, R11.reuse, R6 ;  /* 0x0000000bff077219 */ /* 0x080fe20000011606 */
[----:B------:R-:W-:Y:S01]  /*8190*/  IMAD.MOV.U32 R6, RZ, RZ, R19 ;  /* 0x000000ffff067224 */ /* 0x000fe200078e0013 */
[----:B------:R-:W-:Y:S01]  /*81a0*/  SHF.L.U32 R27, R8, R11, RZ ;  /* 0x0000000b081b7219 */ /* 0x000fe200000006ff */
[----:B------:R-:W0:Y:S01]  /*81b0*/  LDC R26, c[0x0][0x638] ;  /* 0x00018e00ff1a7b82 */ /* 0x000e220000000800 */
[----:B------:R-:W-:-:S07]  /*81c0*/  LOP3.LUT R28, RZ, R12, RZ, 0x33, !PT ;  /* 0x0000000cff1c7212 */ /* 0x000fce00078e33ff */
[----:B------:R-:W0:Y:S01]  /*81d0*/  LDC R29, c[0x0][0x610] ;  /* 0x00018400ff1d7b82 */ /* 0x000e220000000800 */
[----:B---34-:R-:W-:Y:S05]  /*81e0*/  @!P0 BRA `(.L_x_168) ;  /* 0x0000000000288947 */ /* 0x018fea0003800000 */
        /* <DEDUP_REMOVED lines=10> */
.L_x_168:
[----:B-1----:R-:W-:Y:S01]  /*8290*/  SHF.R.U64 R7, R6, R23, R7 ;  /* 0x0000001706077219 */ /* 0x002fe20000001207 */
[----:B--2---:R-:W-:Y:S01]  /*82a0*/  VIADD R9, R20, 0xffffffff ;  /* 0xffffffff14097836 */ /* 0x004fe20000000000 */
[----:B------:R-:W-:Y:S01]  /*82b0*/  LOP3.LUT R6, R17, R28, RZ, 0xc0, !PT ;  /* 0x0000001c11067212 */ /* 0x000fe200078ec0ff */
[----:B------:R-:W-:Y:S02]  /*82c0*/  IMAD.MOV R18, RZ, RZ, -R18 ;  /* 0x000000ffff127224 */ /* 0x000fe400078e0a12 */
[----:B------:R-:W-:Y:S02]  /*82d0*/  IMAD.MOV R8, RZ, RZ, -R7 ;  /* 0x000000ffff087224 */ /* 0x000fe400078e0a07 */
[----:B------:R-:W-:Y:S01]  /*82e0*/  IMAD R11, R27, R7, R6 ;  /* 0x000000071b0b7224 */ /* 0x000fe200078e0206 */
[----:B------:R-:W-:Y:S01]  /*82f0*/  LOP3.LUT R7, R14, R9, RZ, 0xc0, !PT ;  /* 0x000000090e077212 */ /* 0x000fe200078ec0ff */
[----:B------:R-:W-:Y:S02]  /*8300*/  @P3 IMAD R22, R21, R18, R10 ;  /* 0x0000001215163224 */ /* 0x000fe400078e020a */
[----:B0-----:R-:W-:-:S02]  /*8310*/  IMAD R6, R8, R26, R19 ;  /* 0x0000001a08067224 */ /* 0x001fc400078e0213 */
[----:B------:R-:W-:Y:S02]  /*8320*/  IMAD R11, R11, R29, R22 ;  /* 0x0000001d0b0b7224 */ /* 0x000fe400078e0216 */
[----:B------:R-:W-:Y:S02]  /*8330*/  IMAD R6, R6, R20, R7 ;  /* 0x0000001406067224 */ /* 0x000fe400078e0207 */
[----:B------:R-:W-:-:S03]  /*8340*/  IMAD.MOV.U32 R8, RZ, RZ, 0x1 ;  /* 0x00000001ff087424 */ /* 0x000fc600078e00ff */
[----:B------:R-:W-:Y:S02]  /*8350*/  SEL R15, R6, R11, !P3 ;  /* 0x0000000b060f7207 */ /* 0x000fe40005800000 */
[----:B------:R-:W-:Y:S01]  /*8360*/  SEL R11, R11, R6, !P3 ;  /* 0x000000060b0b7207 */ /* 0x000fe20005800000 */
[----:B------:R-:W-:Y:S01]  /*8370*/  IMAD.MOV.U32 R6, RZ, RZ, R16 ;  /* 0x000000ffff067224 */ /* 0x000fe200078e0010 */
[----:B------:R-:W-:-:S07]  /*8380*/  PRMT R7, R8, 0x7610, R7 ;  /* 0x0000761008077816 */ /* 0x000fce0000000007 */
.L_x_166:
[----:B------:R-:W-:-:S08]  /*8390*/  NOP ;  /* 0x0000000000007918 */ /* 0x000fd00000000000 */
[----:B------:R-:W0:-:S00]  /*83a0*/  USETMAXREG.DEALLOC.CTAPOOL 0x28 ;  /* 0x00000028000079c8 */ /* 0x000e0000080e0500 */
[----:B0-----:R-:W-:-:S13]  /*83b0*/  ISETP.NE.AND P0, PT, R5, RZ, PT ;  /* 0x000000ff0500720c */ /* 0x001fda0003f05270 */
[----:B------:R-:W-:Y:S05]  /*83c0*/  @P0 EXIT ;  /* 0x000000000000094d */ /* 0x000fea0003800000 */
[----:B------:R-:W-:Y:S01]  /*83d0*/  LOP3.LUT P0, RZ, R7, 0xff, RZ, 0xc0, !PT ;  /* 0x000000ff07ff7812 */ /* 0x000fe2000780c0ff */
[----:B------:R-:W-:Y:S02]  /*83e0*/  IMAD.MOV.U32 R12, RZ, RZ, 0x1 ;  /* 0x00000001ff0c7424 */ /* 0x000fe400078e00ff */
[----:B------:R-:W-:-:S10]  /*83f0*/  IMAD.MOV.U32 R5, RZ, RZ, RZ ;  /* 0x000000ffff057224 */ /* 0x000fd400078e00ff */
[----:B------:R-:W-:Y:S05]  /*8400*/  @!P0 BRA `(.L_x_169) ;  /* 0x0000000c00348947 */ /* 0x000fea0003800000 */
[----:B------:R-:W0:Y:S01]  /*8410*/  LDC R5, c[0x0][0x28c] ;  /* 0x0000a300ff057b82 */ /* 0x000e220000000800 */
[----:B------:R-:W-:Y:S01]  /*8420*/  ULDC UR5, c[0x0][0x600] ;  /* 0x0001800000057ab9 */ /* 0x000fe20000000800 */
[----:B------:R-:W-:Y:S01]  /*8430*/  ULDC UR4, c[0x0][0xc] ;  /* 0x0000030000047ab9 */ /* 0x000fe20000000800 */
[----:B------:R-:W-:Y:S01]  /*8440*/  UIADD3 UR16, UR5, -0x1, URZ ;  /* 0xffffffff05107890 */ /* 0x000fe2000fffe03f */
[C---:B------:R-:W-:Y:S01]  /*8450*/  LOP3.LUT P4, RZ, R0.reuse, 0x7f, RZ, 0xc0, !PT ;  /* 0x0000007f00ff7812 */ /* 0x040fe2000788c0ff */
[----:B------:R-:W-:Y:S01]  /*8460*/  ULDC UR6, c[0x0][0x658] ;  /* 0x0001960000067ab9 */ /* 0x000fe20000000800 */
[----:B------:R-:W-:Y:S01]  /*8470*/  ULDC UR5, c[0x0][0x10] ;  /* 0x0000040000057ab9 */ /* 0x000fe20000000800 */
[----:B------:R-:W-:Y:S01]  /*8480*/  UMOV UR7, 0xffffffff ;  /* 0xffffffff00077882 */ /* 0x000fe20000000000 */
[----:B------:R-:W-:Y:S01]  /*8490*/  UMOV UR8, 0x1 ;  /* 0x0000000100087882 */ /* 0x000fe20000000000 */
[----:B------:R-:W-:Y:S01]  /*84a0*/  UIMAD.WIDE.U32 UR4, UR4, UR5, URZ ;  /* 0x00000005040472a5 */ /* 0x000fe2000f8e003f */
[----:B------:R-:W-:Y:S01]  /*84b0*/  LOP3.LUT P0, RZ, R0, 0x1f, RZ, 0xc0, !PT ;  /* 0x0000001f00ff7812 */ /* 0x000fe2000780c0ff */
[----:B------:R-:W-:Y:S01]  /*84c0*/  USHF.L.U32 UR7, UR7, UR6, URZ ;  /* 0x0000000607077299 */ /* 0x000fe2000800063f */
[----:B------:R-:W-:Y:S01]  /*84d0*/  BSSY B0, `(.L_x_169) ;  /* 0x00000c0000007945 */ /* 0x000fe20003800000 */
[----:B------:R-:W-:Y:S01]  /*84e0*/  USHF.L.U32 UR18, UR8, UR6, URZ ;  /* 0x0000000608127299 */ /* 0x000fe2000800063f */
[----:B------:R-:W-:Y:S01]  /*84f0*/  IMAD.MOV.U32 R14, RZ, RZ, 0x1 ;  /* 0x00000001ff0e7424 */ /* 0x000fe200078e00ff */
[----:B------:R-:W-:Y:S01]  /*8500*/  LOP3.LUT R17, R4, 0x2, RZ, 0xfc, !PT ;  /* 0x0000000204117812 */ /* 0x000fe200078efcff */
[----:B------:R-:W-:Y:S01]  /*8510*/  ULDC UR6, c[0x0][0x14] ;  /* 0x0000050000067ab9 */ /* 0x000fe20000000800 */
[----:B------:R-:W-:Y:S01]  /*8520*/  PLOP3.LUT P0, PT, P0, P4, PT, 0x8a, 0x0 ;  /* 0x000000000000781c */ /* 0x000fe20000709172 */
[----:B------:R-:W-:Y:S01]  /*8530*/  UIMAD.WIDE.U32 UR20, UR4, UR6, URZ ;  /* 0x00000006041472a5 */ /* 0x000fe2000f8e003f */
[----:B------:R-:W-:Y:S01]  /*8540*/  IMAD.MOV.U32 R12, RZ, RZ, 0x1 ;  /* 0x00000001ff0c7424 */ /* 0x000fe200078e00ff */
[----:B------:R-:W-:-:S02]  /*8550*/  UIMAD UR13, UR5, UR6, URZ ;  /* 0x00000006050d72a4 */ /* 0x000fc4000f8e023f */
[----:B------:R-:W-:Y:S01]  /*8560*/  ULOP3.LUT UR17, URZ, UR7, URZ, 0x33, !UPT ;  /* 0x000000073f117292 */ /* 0x000fe2000f8e333f */
[----:B0-----:R-:W-:Y:S01]  /*8570*/  VIADD R5, R5, 0x3f ;  /* 0x0000003f05057836 */ /* 0x001fe20000000000 */
[----:B------:R-:W-:Y:S01]  /*8580*/  UIADD3 UR13, UR21, UR13, URZ ;  /* 0x0000000d150d7290 */ /* 0x000fe2000fffe03f */
[----:B------:R-:W-:-:S03]  /*8590*/  ULDC.64 UR22, c[0x0][0x198] ;  /* 0x0000660000167ab9 */ /* 0x000fc60000000a00 */
[----:B------:R-:W-:-:S04]  /*85a0*/  SHF.R.S32.HI R8, RZ, 0x1f, R5 ;  /* 0x0000001fff087819 */ /* 0x000fc80000011405 */
[----:B------:R-:W-:Y:S01]  /*85b0*/  LEA.HI R8, R8, R5, RZ, 0x6 ;  /* 0x0000000508087211 */ /* 0x000fe200078f30ff */
[----:B------:R-:W-:-:S03]  /*85c0*/  IMAD.MOV.U32 R5, RZ, RZ, RZ ;  /* 0x000000ffff057224 */ /* 0x000fc600078e00ff */
[----:B------:R-:W-:-:S05]  /*85d0*/  SHF.R.S32.HI R16, RZ, 0x6, R8 ;  /* 0x00000006ff107819 */ /* 0x000fca0000011408 */
[----:B------:R-:W-:-:S07]  /*85e0*/  VIADD R13, R16, 0x1 ;  /* 0x00000001100d7836 */ /* 0x000fce0000000000 */
.L_x_181:
[----:B------:R-:W-:-:S03]  /*85f0*/  UMOV UR4, 0xffffffff ;  /* 0xffffffff00047882 */ /* 0x000fc60000000000 */
[----:B------:R-:W-:Y:S05]  /*8600*/  BRA.DIV UR4, `(.L_x_170) ;  /* 0x0000000e045c7947 */ /* 0x000fea000b800000 */
[----:B------:R-:W-:-:S13]  /*8610*/  ELECT P1, URZ, PT ;  /* 0x00000000003f782f */ /* 0x000fda0003820000 */
.L_x_190:
[----:B------:R-:W0:Y:S01]  /*8620*/  LDC R0, c[0x0][0x28c] ;  /* 0x0000a300ff007b82 */ /* 0x000e220000000800 */
[----:B------:R-:W-:Y:S01]  /*8630*/  BSSY B1, `(.L_x_171) ;  /* 0x0000037000017945 */ /* 0x000fe20003800000 */
[----:B0-----:R-:W-:-:S13]  /*8640*/  ISETP.LT.OR P1, PT, R0, 0x1, !P1 ;  /* 0x000000010000780c */ /* 0x001fda0004f21670 */
[----:B------:R-:W-:Y:S05]  /*8650*/  @P1 BRA `(.L_x_172) ;  /* 0x0000000000d01947 */ /* 0x000fea0003800000 */
[----:B------:R-:W-:Y:S02]  /*8660*/  IMAD.SHL.U32 R15, R15, 0x40, RZ ;  /* 0x000000400f0f7824 */ /* 0x000fe400078e00ff */
[----:B------:R-:W-:Y:S02]  /*8670*/  IMAD.SHL.U32 R11, R11, 0x100, RZ ;  /* 0x000001000b0b7824 */ /* 0x000fe400078e00ff */
[----:B------:R-:W-:Y:S02]  /*8680*/  IMAD.MOV.U32 R20, RZ, RZ, RZ ;  /* 0x000000ffff147224 */ /* 0x000fe400078e00ff */
[----:B------:R-:W-:Y:S02]  /*8690*/  IMAD.MOV.U32 R0, RZ, RZ, R13 ;  /* 0x000000ffff007224 */ /* 0x000fe400078e000d */
[----:B------:R-:W-:Y:S02]  /*86a0*/  IMAD.MOV.U32 R7, RZ, RZ, R12 ;  /* 0x000000ffff077224 */ /* 0x000fe400078e000c */
[----:B------:R-:W-:-:S07]  /*86b0*/  IMAD.MOV.U32 R8, RZ, RZ, R5 ;  /* 0x000000ffff087224 */ /* 0x000fce00078e0005 */
.L_x_176:
[----:B------:R-:W0:Y:S01]  /*86c0*/  S2R R10, SR_CgaCtaId ;  /* 0x00000000000a7919 */ /* 0x000e220000008800 */
[----:B------:R-:W-:-:S04]  /*86d0*/  MOV R9, 0x400 ;  /* 0x0000040000097802 */ /* 0x000fc80000000f00 */
[----:B0-----:R-:W-:Y:S02]  /*86e0*/  LEA R19, R10, R9, 0x18 ;  /* 0x000000090a137211 */ /* 0x001fe400078ec0ff */
[----:B------:R-:W-:Y:S01]  /*86f0*/  SHF.L.U32 R9, R7, 0x1f, RZ ;  /* 0x0000001f07097819 */ /* 0x000fe200000006ff */
[----:B------:R-:W0:Y:S02]  /*8700*/  @!P4 LDC R10, c[0x0][0x500] ;  /* 0x00014000ff0acb82 */ /* 0x000e240000000800 */
[----:B------:R-:W-:-:S04]  /*8710*/  IMAD R18, R8, 0x8, R19 ;  /* 0x0000000808127824 */ /* 0x000fc800078e0213 */
[----:B------:R-:W1:Y:S02]  /*8720*/  SYNCS.PHASECHK.TRANS64.TRYWAIT P1, [R18+URZ+0x10], R9 ;  /* 0x00001009120075a7 */ /* 0x000e64000802017f */
[----:B-1----:R-:W-:Y:S05]  /*8730*/  @!P1 BRA `(.L_x_173) ;  /* 0x0000000c00309947 */ /* 0x002fea0003800000 */
.L_x_191:
[----:B-1----:R-:W-:Y:S01]  /*8740*/  PRMT R9, R17, 0x9910, RZ ;  /* 0x0000991011097816 */ /* 0x002fe200000000ff */
[----:B0-----:R0:W-:Y:S03]  /*8750*/  @!P4 SYNCS.ARRIVE.TRANS64 RZ, [R18+URZ], R10 ;  /* 0x0000000a12ffc9a7 */ /* 0x0011e6000800003f */
[----:B------:R-:W-:-:S13]  /*8760*/  ISETP.NE.AND P1, PT, R9, 0x2, PT ;  /* 0x000000020900780c */ /* 0x000fda0003f25270 */
[----:B0-----:R-:W-:Y:S05]  /*8770*/  @P1 BRA `(.L_x_174) ;  /* 0x0000000000041947 */ /* 0x001fea0003800000 */
[----:B------:R-:W-:Y:S01]  /*8780*/  BPT.TRAP 0x1 ;  /* 0x000000040000795c */ /* 0x000fe20000300000 */
.L_x_174:
[----:B------:R-:W-:Y:S05]  /*8790*/  @P0 BRA `(.L_x_175) ;  /* 0x0000000000040947 */ /* 0x000fea0003800000 */
[----:B------:R-:W-:Y:S01]  /*87a0*/  BPT.TRAP 0x1 ;  /* 0x000000040000795c */ /* 0x000fe20000300000 */
.L_x_175:
[--C-:B------:R-:W-:Y:S01]  /*87b0*/  IMAD R9, R8, 0x4000, R19.reuse ;  /* 0x0000400008097824 */ /* 0x100fe200078e0213 */
[----:B------:R-:W-:Y:S01]  /*87c0*/  R2UR UR9, R18 ;  /* 0x00000000120972ca */ /* 0x000fe200000e0000 */
[----:B------:R-:W-:Y:S01]  /*87d0*/  IMAD R19, R8, 0x1000, R19 ;  /* 0x0000100008137824 */ /* 0x000fe200078e0213 */
[----:B------:R-:W-:Y:S01]  /*87e0*/  UIADD3 UR4, UP0, UR22, 0xf0, URZ ;  /* 0x000000f016047890 */ /* 0x000fe2000ff1e03f */
[----:B------:R-:W-:Y:S01]  /*87f0*/  VIADD R0, R0, 0xffffffff ;  /* 0xffffffff00007836 */ /* 0x000fe20000000000 */
[----:B------:R-:W-:Y:S01]  /*8800*/  R2UR UR5, R9 ;  /* 0x00000000090572ca */ /* 0x000fe200000e0000 */
[----:B------:R-:W-:Y:S01]  /*8810*/  UIADD3 UR24, UP1, UR22, 0x1f0, URZ ;  /* 0x000001f016187890 */ /* 0x000fe2000ff3e03f */
[----:B------:R-:W-:Y:S01]  /*8820*/  R2UR UR8, R19 ;  /* 0x00000000130872ca */ /* 0x000fe200000e0000 */
[----:B------:R-:W-:Y:S01]  /*8830*/  VIADD R8, R8, 0x1 ;  /* 0x0000000108087836 */ /* 0x000fe20000000000 */
[----:B------:R-:W-:Y:S01]  /*8840*/  R2UR UR11, R11 ;  /* 0x000000000b0b72ca */ /* 0x000fe200000e0000 */
[----:B------:R-:W-:Y:S01]  /*8850*/  UIADD3.X UR25, URZ, UR23, URZ, UP1, !UPT ;  /* 0x000000173f197290 */ /* 0x000fe20008ffe43f */
[----:B------:R-:W-:Y:S01]  /*8860*/  R2UR UR10, R20 ;  /* 0x00000000140a72ca */ /* 0x000fe200000e0000 */
[----:B------:R-:W-:Y:S01]  /*8870*/  UMOV UR6, 0x0 ;  /* 0x0000000000067882 */ /* 0x000fe20000000000 */
[----:B------:R-:W-:Y:S01]  /*8880*/  R2UR UR12, R6 ;  /* 0x00000000060c72ca */ /* 0x000fe200000e0000 */
[----:B------:R-:W-:Y:S01]  /*8890*/  UMOV UR7, 0x10000000 ;  /* 0x1000000000077882 */ /* 0x000fe20000000000 */
[----:B------:R-:W-:Y:S01]  /*88a0*/  R2UR UR19, R15 ;  /* 0x000000000f1372ca */ /* 0x000fe200000e0000 */
[----:B------:R-:W-:Y:S01]  /*88b0*/  VIADD R20, R20, 0x40 ;  /* 0x0000004014147836 */ /* 0x000fe20000000000 */
[----:B------:R-:W-:Y:S01]  /*88c0*/  ISETP.GT.AND P2, PT, R0, 0x1, PT ;  /* 0x000000010000780c */ /* 0x000fe20003f44270 */
[----:B------:R-:W-:Y:S01]  /*88d0*/  UIADD3 UR14, UR5, 0x100, URZ ;  /* 0x00000100050e7890 */ /* 0x000fe2000fffe03f */
[----:B------:R-:W-:Y:S01]  /*88e0*/  ISETP.NE.AND P1, PT, R8, 0x2, PT ;  /* 0x000000020800780c */ /* 0x000fe20003f25270 */
[----:B------:R-:W-:-:S02]  /*88f0*/  UIADD3.X UR5, URZ, UR23, URZ, UP0, !UPT ;  /* 0x000000173f057290 */ /* 0x000fc400087fe43f */
[----:B------:R-:W-:Y:S01]  /*8900*/  UIADD3 UR15, UR8, 0x8100, URZ ;  /* 0x00008100080f7890 */ /* 0x000fe2000fffe03f */
[----:B------:R-:W-:Y:S02]  /*8910*/  SEL R10, RZ, 0x1, P1 ;  /* 0x00000001ff0a7807 */ /* 0x000fe40000800000 */
[----:B------:R-:W-:Y:S01]  /*8920*/  UMOV UR8, UR14 ;  /* 0x0000000e00087c82 */ /* 0x000fe20008000000 */
[----:B------:R-:W-:Y:S02]  /*8930*/  SEL R8, R8, RZ, P1 ;  /* 0x000000ff08087207 */ /* 0x000fe40000800000 */
[----:B------:R-:W-:Y:S01]  /*8940*/  LOP3.LUT R7, R7, R10, RZ, 0x3c, !PT ;  /* 0x0000000a07077212 */ /* 0x000fe200078e3cff */
[----:B------:R0:W-:Y:S02]  /*8950*/  UTMALDG.3D [UR8], [UR4], desc[UR6] ;  /* 0x00000608040075b4 */ /* 0x0001e40008011000 */
[----:B0-----:R-:W-:Y:S01]  /*8960*/  UMOV UR8, UR15 ;  /* 0x0000000f00087c82 */ /* 0x001fe20008000000 */
[----:B------:R-:W-:-:S02]  /*8970*/  UMOV UR11, UR19 ;  /* 0x00000013000b7c82 */ /* 0x000fc40008000000 */
[----:B------:R0:W-:Y:S02]  /*8980*/  UTMALDG.3D [UR8], [UR24], desc[UR6] ;  /* 0x00000608180075b4 */ /* 0x0001e40008011000 */
[----:B0-----:R-:W-:Y:S05]  /*8990*/  @P2 BRA `(.L_x_176) ;  /* 0xfffffffc00482947 */ /* 0x001fea000383ffff */
.L_x_172:
[----:B------:R-:W-:Y:S05]  /*89a0*/  BSYNC B1 ;  /* 0x0000000000017941 */ /* 0x000fea0003800000 */
.L_x_171:
[----:B------:R-:W-:Y:S01]  /*89b0*/  LOP3.LUT P2, RZ, R14, 0xff, RZ, 0xc0, !PT ;  /* 0x000000ff0eff7812 */ /* 0x000fe2000784c0ff */
[----:B------:R-:W-:Y:S01]  /*89c0*/  IMAD.IADD R5, R16, 0x1, R5 ;  /* 0x0000000110057824 */ /* 0x000fe200078e0205 */
[----:B------:R-:W-:Y:S01]  /*89d0*/  IADD3 R2, P5, R2, UR20, RZ ;  /* 0x0000001402027c10 */ /* 0x000fe2000ffbe0ff */
[----:B------:R-:W-:Y:S01]  /*89e0*/  ULDC.64 UR4, c[0x0][0x650] ;  /* 0x0001940000047ab9 */ /* 0x000fe20000000a00 */
[----:B------:R-:W-:Y:S01]  /*89f0*/  BSSY B1, `(.L_x_177) ;  /* 0x000006b000017945 */ /* 0x000fe20003800000 */
[----:B------:R-:W-:Y:S01]  /*8a00*/  IMAD.MOV.U32 R11, RZ, RZ, -0x1 ;  /* 0xffffffffff0b7424 */ /* 0x000fe200078e00ff */
[----:B------:R-:W-:Y:S01]  /*8a10*/  ISETP.GT.U32.AND P1, PT, R5, 0x1, PT ;  /* 0x000000010500780c */ /* 0x000fe20003f24070 */
[----:B------:R-:W-:Y:S01]  /*8a20*/  IMAD.MOV.U32 R15, RZ, RZ, -0x1 ;  /* 0xffffffffff0f7424 */ /* 0x000fe200078e00ff */
[----:B------:R-:W-:Y:S02]  /*8a30*/  SHF.R.U32.HI R0, RZ, 0x1, R5 ;  /* 0x00000001ff007819 */ /* 0x000fe40000011605 */
[----:B------:R-:W-:-:S02]  /*8a40*/  ISETP.LT.U32.AND P1, PT, R16, 0x2, P1 ;  /* 0x000000021000780c */ /* 0x000fc40000f21070 */
[----:B------:R-:W-:Y:S01]  /*8a50*/  IADD3.X R3, R3, UR13, RZ, P5, !PT ;  /* 0x0000000d03037c10 */ /* 0x000fe2000affe4ff */
[----:B------:R-:W0:Y:S01]  /*8a60*/  @P2 S2R R7, SR_CgaCtaId ;  /* 0x0000000000072919 */ /* 0x000e220000008800 */
[----:B------:R-:W-:Y:S02]  /*8a70*/  @P2 MOV R6, 0x400 ;  /* 0x0000040000062802 */ /* 0x000fe40000000f00 */
[----:B------:R-:W-:Y:S02]  /*8a80*/  ISETP.GE.U32.AND P5, PT, R2, UR4, PT ;  /* 0x0000000402007c0c */ /* 0x000fe4000bfa6070 */
[----:B------:R-:W-:Y:S02]  /*8a90*/  LOP3.LUT R0, R0, 0x1, RZ, 0xc0, !PT ;  /* 0x0000000100007812 */ /* 0x000fe400078ec0ff */
[----:B------:R-:W-:Y:S02]  /*8aa0*/  LOP3.LUT R5, R5, 0x1, RZ, 0xc0, !PT ;  /* 0x0000000105057812 */ /* 0x000fe400078ec0ff */
[----:B------:R-:W-:-:S02]  /*8ab0*/  PRMT R14, RZ, 0x7610, R14 ;  /* 0x00007610ff0e7816 */ /* 0x000fc4000000000e */
[----:B0-----:R-:W-:Y:S02]  /*8ac0*/  @P2 LEA R6, R7, R6, 0x18 ;  /* 0x0000000607062211 */ /* 0x001fe400078ec0ff */
[----:B------:R-:W-:Y:S02]  /*8ad0*/  SEL R7, RZ, 0x1, !P1 ;  /* 0x00000001ff077807 */ /* 0x000fe40004800000 */
[----:B------:R-:W-:Y:S01]  /*8ae0*/  ISETP.GE.U32.AND.EX P1, PT, R3, UR5, PT, P5 ;  /* 0x0000000503007c0c */ /* 0x000fe2000bf26150 */
[----:B------:R0:W-:Y:S01]  /*8af0*/  @P2 SYNCS.ARRIVE.TRANS64.A1T0 RZ, [R6+URZ+0x38], RZ ;  /* 0x000038ff06ff29a7 */ /* 0x0001e2000810003f */
[----:B------:R-:W-:-:S04]  /*8b00*/  ISETP.NE.U32.AND P2, PT, R0, 0x1, PT ;  /* 0x000000010000780c */ /* 0x000fc80003f45070 */
[----:B------:R-:W-:Y:S01]  /*8b10*/  ISETP.GT.U32.AND P2, PT, R16, 0x1, !P2 ;  /* 0x000000011000780c */ /* 0x000fe20005744070 */
[----:B0-----:R-:W-:-:S03]  /*8b20*/  IMAD.MOV.U32 R6, RZ, RZ, -0x1 ;  /* 0xffffffffff067424 */ /* 0x001fc600078e00ff */
[----:B------:R-:W-:-:S04]  /*8b30*/  SEL R0, RZ, 0x1, !P2 ;  /* 0x00000001ff007807 */ /* 0x000fc80005000000 */
[----:B------:R-:W-:Y:S02]  /*8b40*/  LOP3.LUT R12, R0, R12, R7, 0x96, !PT ;  /* 0x0000000c000c7212 */ /* 0x000fe400078e9607 */
[----:B------:R-:W-:Y:S01]  /*8b50*/  PRMT R0, RZ, 0x7610, R0 ;  /* 0x00007610ff007816 */ /* 0x000fe20000000000 */
[----:B------:R-:W-:Y:S06]  /*8b60*/  @P1 BRA `(.L_x_178) ;  /* 0x00000004004c1947 */ /* 0x000fec0003800000 */
[----:B------:R-:W-:Y:S01]  /*8b70*/  ULDC.64 UR4, c[0x0][0x628] ;  /* 0x00018a0000047ab9 */ /* 0x000fe20000000a00 */
[----:B------:R-:W0:Y:S01]  /*8b80*/  S2R R15, SR_CTAID.X ;  /* 0x00000000000f7919 */ /* 0x000e220000002500 */
[----:B------:R-:W-:Y:S01]  /*8b90*/  ISETP.NE.U32.AND P1, PT, RZ, UR4, PT ;  /* 0x00000004ff007c0c */ /* 0x000fe2000bf25070 */
[----:B------:R-:W-:Y:S01]  /*8ba0*/  ULDC UR7, c[0x0][0x630] ;  /* 0x00018c0000077ab9 */ /* 0x000fe20000000800 */
[----:B------:R-:W-:Y:S01]  /*8bb0*/  IMAD.MOV.U32 R6, RZ, RZ, R2 ;  /* 0x000000ffff067224 */ /* 0x000fe200078e0002 */
[----:B------:R-:W1:Y:S01]  /*8bc0*/  S2R R0, SR_CTAID.Y ;  /* 0x0000000000007919 */ /* 0x000e620000002600 */
[----:B------:R-:W-:Y:S01]  /*8bd0*/  ISETP.NE.AND.EX P1, PT, RZ, UR5, PT, P1 ;  /* 0x00000005ff007c0c */ /* 0x000fe2000bf25310 */
[----:B------:R-:W-:-:S12]  /*8be0*/  IMAD.MOV.U32 R7, RZ, RZ, R3 ;  /* 0x000000ffff077224 */ /* 0x000fd800078e0003 */
[----:B------:R-:W-:Y:S05]  /*8bf0*/  @!P1 BRA `(.L_x_179) ;  /* 0x0000000000289947 */ /* 0x000fea0003800000 */
[----:B------:R-:W-:Y:S02]  /*8c00*/  ULDC UR6, c[0x0][0x634] ;  /* 0x00018d0000067ab9 */ /* 0x000fe40000000800 */
[----:B------:R-:W-:-:S05]  /*8c10*/  IADD3 R11, P1, R2, UR6, RZ ;  /* 0x00000006020b7c10 */ /* 0x000fca000ff3e0ff */
[----:B------:R-:W-:-:S04]  /*8c20*/  IMAD.X R19, RZ, RZ, R3, P1 ;  /* 0x000000ffff137224 */ /* 0x000fc800008e0603 */
[----:B------:R-:W-:-:S04]  /*8c30*/  IMAD.WIDE.U32 R8, R19, UR4, RZ ;  /* 0x0000000413087c25 */ /* 0x000fc8000f8e00ff */
[----:B------:R-:W-:-:S04]  /*8c40*/  IMAD.WIDE.U32 R8, P1, R11, UR5, R8 ;  /* 0x000000050b087c25 */ /* 0x000fc8000f820008 */
[----:B------:R-:W-:-:S04]  /*8c50*/  IMAD.WIDE.U32 R10, R11, UR4, RZ ;  /* 0x000000040b0a7c25 */ /* 0x000fc8000f8e00ff */
[----:B------:R-:W-:Y:S01]  /*8c60*/  IMAD.X R7, RZ, RZ, RZ, P1 ;  /* 0x000000ffff077224 */ /* 0x000fe200008e06ff */
[----:B------:R-:W-:Y:S01]  /*8c70*/  IADD3 RZ, P1, R11, R8, RZ ;  /* 0x000000080bff7210 */ /* 0x000fe20007f3e0ff */
[----:B------:R-:W-:-:S04]  /*8c80*/  IMAD.MOV.U32 R6, RZ, RZ, R9 ;  /* 0x000000ffff067224 */ /* 0x000fc800078e0009 */
[----:B------:R-:W-:-:S08]  /*8c90*/  IMAD.WIDE.U32.X R6, R19, UR5, R6, P1 ;  /* 0x0000000513067c25 */ /* 0x000fd000088e0406 */
.L_x_179:
[--C-:B------:R-:W-:Y:S01]  /*8ca0*/  SHF.R.U64 R10, R6, UR7, R7.reuse ;  /* 0x00000007060a7c19 */ /* 0x100fe20008001207 */
[----:B------:R-:W-:Y:S01]  /*8cb0*/  ULDC.64 UR4, c[0x0][0x620] ;  /* 0x0001880000047ab9 */ /* 0x000fe20000000a00 */
[----:B------:R-:W-:Y:S01]  /*8cc0*/  SHF.R.U32.HI R6, RZ, UR7, R7 ;  /* 0x00000007ff067c19 */ /* 0x000fe20008011607 */
[----:B------:R-:W2:Y:S01]  /*8cd0*/  LDC R22, c[0x0][0x144] ;  /* 0x00005100ff167b82 */ /* 0x000ea20000000800 */
[----:B------:R-:W-:Y:S01]  /*8ce0*/  IADD3 R9, P1, RZ, -R10, RZ ;  /* 0x8000000aff097210 */ /* 0x000fe20007f3e0ff */
[----:B------:R-:W-:Y:S01]  /*8cf0*/  ULDC.64 UR8, c[0x0][0x640] ;  /* 0x0001900000087ab9 */ /* 0x000fe20000000a00 */
[----:B0-----:R-:W-:Y:S01]  /*8d00*/  I2FP.F32.U32 R11, R15 ;  /* 0x0000000f000b7245 */ /* 0x001fe20000201000 */
[----:B------:R-:W-:Y:S02]  /*8d10*/  ULDC UR6, c[0x0][0x608] ;  /* 0x0001820000067ab9 */ /* 0x000fe40000000800 */
[----:B------:R-:W-:Y:S01]  /*8d20*/  IMAD.X R6, RZ, RZ, ~R6, P1 ;  /* 0x000000ffff067224 */ /* 0x000fe200008e0e06 */
[----:B------:R-:W-:Y:S01]  /*8d30*/  ISETP.NE.U32.AND P1, PT, RZ, UR8, PT ;  /* 0x00000008ff007c0c */ /* 0x000fe2000bf25070 */
[----:B------:R-:W0:Y:S02]  /*8d40*/  LDC R19, c[0x0][0x148] ;  /* 0x00005200ff137b82 */ /* 0x000e240000000800 */
[----:B------:R-:W-:Y:S01]  /*8d50*/  IMAD R8, R6, UR4, RZ ;  /* 0x0000000406087c24 */ /* 0x000fe2000f8e02ff */
[----:B------:R-:W-:Y:S01]  /*8d60*/  ISETP.NE.AND.EX P1, PT, RZ, UR9, PT, P1 ;  /* 0x00000009ff007c0c */ /* 0x000fe2000bf25310 */
[----:B------:R-:W-:Y:S01]  /*8d70*/  IMAD.WIDE.U32 R6, R9, UR4, R2 ;  /* 0x0000000409067c25 */ /* 0x000fe2000f8e0002 */
[----:B------:R-:W-:-:S03]  /*8d80*/  ULDC UR4, c[0x0][0x150] ;  /* 0x0000540000047ab9 */ /* 0x000fc60000000800 */
[----:B------:R-:W-:Y:S02]  /*8d90*/  IMAD R9, R9, UR5, R8 ;  /* 0x0000000509097c24 */ /* 0x000fe4000f8e0208 */
[----:B------:R-:W-:Y:S01]  /*8da0*/  FMUL R8, R11, UR4 ;  /* 0x000000040b087c20 */ /* 0x000fe20008400000 */
[----:B------:R-:W-:Y:S01]  /*8db0*/  ULDC UR4, c[0x0][0x618] ;  /* 0x0001860000047ab9 */ /* 0x000fe20000000800 */
[----:B------:R-:W-:Y:S01]  /*8dc0*/  ULDC UR5, c[0x0][0x154] ;  /* 0x0000550000057ab9 */ /* 0x000fe20000000800 */
[----:B------:R-:W-:-:S03]  /*8dd0*/  IMAD.IADD R7, R7, 0x1, R9 ;  /* 0x0000000107077824 */ /* 0x000fc600078e0209 */
[----:B------:R-:W3:Y:S02]  /*8de0*/  F2I.U32.TRUNC.NTZ R8, R8 ;  /* 0x0000000800087305 */ /* 0x000ee4000020f000 */
[----:B------:R-:W-:Y:S02]  /*8df0*/  SHF.R.U64 R11, R6, UR4, R7 ;  /* 0x00000004060b7c19 */ /* 0x000fe40008001207 */
[----:B-1----:R-:W-:-:S05]  /*8e00*/  I2FP.F32.U32 R6, R0 ;  /* 0x0000000000067245 */ /* 0x002fca0000201000 */
[----:B------:R-:W-:Y:S01]  /*8e10*/  FMUL R21, R6, UR5 ;  /* 0x0000000506157c20 */ /* 0x000fe20008400000 */
[----:B------:R-:W-:Y:S01]  /*8e20*/  SHF.R.U32.HI R6, RZ, UR4, R7 ;  /* 0x00000004ff067c19 */ /* 0x000fe20008011607 */
[----:B------:R-:W-:-:S03]  /*8e30*/  ULDC UR4, c[0x0][0x658] ;  /* 0x0001960000047ab9 */ /* 0x000fc60000000800 */
[--C-:B------:R-:W-:Y:S01]  /*8e40*/  SHF.R.U64 R20, R11, UR6, R6.reuse ;  /* 0x000000060b147c19 */ /* 0x100fe20008001206 */
[----:B------:R-:W1:Y:S01]  /*8e50*/  F2I.U32.TRUNC.NTZ R21, R21 ;  /* 0x0000001500157305 */ /* 0x000e62000020f000 */
[----:B------:R-:W-:Y:S01]  /*8e60*/  SHF.R.U32.HI R7, RZ, UR6, R6 ;  /* 0x00000006ff077c19 */ /* 0x000fe20008011606 */
[----:B---3--:R-:W-:-:S03]  /*8e70*/  IMAD.MOV R8, RZ, RZ, -R8 ;  /* 0x000000ffff087224 */ /* 0x008fc600078e0a08 */
[----:B------:R-:W-:Y:S01]  /*8e80*/  SHF.R.U64 R18, R20, UR4, R7 ;  /* 0x0000000414127c19 */ /* 0x000fe20008001207 */
[----:B--2---:R-:W-:Y:S01]  /*8e90*/  IMAD R15, R22, R8, R15 ;  /* 0x00000008160f7224 */ /* 0x004fe200078e020f */
[----:B------:R-:W-:-:S03]  /*8ea0*/  SHF.R.U32.HI R23, RZ, UR4, R7 ;  /* 0x00000004ff177c19 */ /* 0x000fc60008011607 */
[----:B------:R-:W-:Y:S02]  /*8eb0*/  IMAD.MOV.U32 R6, RZ, RZ, R18 ;  /* 0x000000ffff067224 */ /* 0x000fe400078e0012 */
[----:B------:R-:W-:Y:S01]  /*8ec0*/  IMAD.MOV.U32 R7, RZ, RZ, R23 ;  /* 0x000000ffff077224 */ /* 0x000fe200078e0017 */
[----:B-1----:R-:W-:Y:S06]  /*8ed0*/  @!P1 BRA `(.L_x_180) ;  /* 0x0000000000289947 */ /* 0x002fec0003800000 */
[----:B------:R-:W-:Y:S02]  /*8ee0*/  ULDC UR4, c[0x0][0x64c] ;  /* 0x0001930000047ab9 */ /* 0x000fe40000000800 */
[----:B------:R-:W-:-:S05]  /*8ef0*/  IADD3 R7, P1, R18, UR4, RZ ;  /* 0x0000000412077c10 */ /* 0x000fca000ff3e0ff */
[----:B------:R-:W-:-:S04]  /*8f00*/  IMAD.X R23, RZ, RZ, R23, P1 ;  /* 0x000000ffff177224 */ /* 0x000fc800008e0617 */
[----:B------:R-:W-:-:S04]  /*8f10*/  IMAD.WIDE.U32 R8, R23, UR8, RZ ;  /* 0x0000000817087c25 */ /* 0x000fc8000f8e00ff */
[----:B------:R-:W-:-:S04]  /*8f20*/  IMAD.WIDE.U32 R8, P1, R7, UR9, R8 ;  /* 0x0000000907087c25 */ /* 0x000fc8000f820008 */
[----:B------:R-:W-:-:S04]  /*8f30*/  IMAD.WIDE.U32 R6, R7, UR8, RZ ;  /* 0x0000000807067c25 */ /* 0x000fc8000f8e00ff */
[----:B------:R-:W-:Y:S01]  /*8f40*/  IMAD.MOV.U32 R6, RZ, RZ, R9 ;  /* 0x000000ffff067224 */ /* 0x000fe200078e0009 */
[----:B------:R-:W-:Y:S01]  /*8f50*/  IADD3 RZ, P2, R7, R8, RZ ;  /* 0x0000000807ff7210 */ /* 0x000fe20007f5e0ff */
[----:B------:R-:W-:-:S04]  /*8f60*/  IMAD.X R7, RZ, RZ, RZ, P1 ;  /* 0x000000ffff077224 */ /* 0x000fc800008e06ff */
[----:B------:R-:W-:-:S08]  /*8f70*/  IMAD.WIDE.U32.X R6, R23, UR9, R6, P2 ;  /* 0x0000000917067c25 */ /* 0x000fd000090e0406 */
.L_x_180:
[----:B------:R-:W-:Y:S01]  /*8f80*/  ULDC UR4, c[0x0][0x648] ;  /* 0x0001920000047ab9 */ /* 0x000fe20000000800 */
[----:B------:R-:W-:Y:S01]  /*8f90*/  LOP3.LUT R20, R20, UR17, RZ, 0xc0, !PT ;  /* 0x0000001114147c12 */ /* 0x000fe2000f8ec0ff */
[----:B------:R-:W-:Y:S01]  /*8fa0*/  IMAD.MOV R21, RZ, RZ, -R21 ;  /* 0x000000ffff157224 */ /* 0x000fe200078e0a15 */
[----:B------:R-:W-:Y:S01]  /*8fb0*/  SHF.R.U64 R7, R6, UR4, R7 ;  /* 0x0000000406077c19 */ /* 0x000fe20008001207 */
[----:B------:R-:W-:Y:S01]  /*8fc0*/  ULDC UR4, c[0x0][0x638] ;  /* 0x00018e0000047ab9 */ /* 0x000fe20000000800 */
[----:B------:R-:W-:Y:S01]  /*8fd0*/  ULDC UR5, c[0x0][0x610] ;  /* 0x0001840000057ab9 */ /* 0x000fe20000000800 */
[----:B0-----:R-:W-:Y:S02]  /*8fe0*/  @P3 IMAD R15, R19, R21, R0 ;  /* 0x00000015130f3224 */ /* 0x001fe400078e0200 */
[----:B------:R-:W-:Y:S02]  /*8ff0*/  IMAD.MOV R9, RZ, RZ, -R7 ;  /* 0x000000ffff097224 */ /* 0x000fe400078e0a07 */
[----:B------:R-:W-:Y:S01]  /*9000*/  IMAD R20, R7, UR18, R20 ;  /* 0x0000001207147c24 */ /* 0x000fe2000f8e0214 */
[----:B------:R-:W-:Y:S01]  /*9010*/  LOP3.LUT R7, R11, UR16, RZ, 0xc0, !PT ;  /* 0x000000100b077c12 */ /* 0x000fe2000f8ec0ff */
[----:B------:R-:W-:Y:S01]  /*9020*/  IMAD R18, R9, UR4, R18 ;  /* 0x0000000409127c24 */ /* 0x000fe2000f8e0212 */
[----:B------:R-:W-:Y:S01]  /*9030*/  ULDC UR4, c[0x0][0x600] ;  /* 0x0001800000047ab9 */ /* 0x000fe20000000800 */
[----:B------:R-:W-:-:S02]  /*9040*/  IMAD R11, R20, UR5, R15 ;  /* 0x00000005140b7c24 */ /* 0x000fc4000f8e020f */
[----:B------:R-:W-:Y:S02]  /*9050*/  IMAD R18, R18, UR4, R7 ;  /* 0x0000000412127c24 */ /* 0x000fe4000f8e0207 */
[----:B------:R-:W-:Y:S02]  /*9060*/  IMAD.MOV.U32 R0, RZ, RZ, 0x1 ;  /* 0x00000001ff007424 */ /* 0x000fe400078e00ff */
[----:B------:R-:W-:Y:S01]  /*9070*/  IMAD.MOV.U32 R6, RZ, RZ, R10 ;  /* 0x000000ffff067224 */ /* 0x000fe200078e000a */
[----:B------:R-:W-:Y:S02]  /*9080*/  SEL R15, R18, R11, !P3 ;  /* 0x0000000b120f7207 */ /* 0x000fe40005800000 */
[----:B------:R-:W-:-:S07]  /*9090*/  SEL R11, R11, R18, !P3 ;  /* 0x000000120b0b7207 */ /* 0x000fce0005800000 */
.L_x_178:
[----:B------:R-:W-:Y:S05]  /*90a0*/  BSYNC B1 ;  /* 0x0000000000017941 */ /* 0x000fea0003800000 */
.L_x_177:
[----:B------:R-:W-:-:S13]  /*90b0*/  LOP3.LUT P1, RZ, R0, 0xff, RZ, 0xc0, !PT ;  /* 0x000000ff00ff7812 */ /* 0x000fda000782c0ff */
[----:B------:R-:W-:Y:S05]  /*90c0*/  @P1 BRA `(.L_x_181) ;  /* 0xfffffff400481947 */ /* 0x000fea000383ffff */
[----:B------:R-:W-:Y:S05]  /*90d0*/  BSYNC B0 ;  /* 0x0000000000007941 */ /* 0x000fea0003800000 */
.L_x_169:
[----:B------:R-:W-:-:S03]  /*90e0*/  UMOV UR4, 0xffffffff ;  /* 0xffffffff00047882 */ /* 0x000fc60000000000 */
[----:B------:R-:W-:Y:S05]  /*90f0*/  BRA.DIV UR4, `(.L_x_182) ;  /* 0x0000000204d47947 */ /* 0x000fea000b800000 */
[----:B------:R-:W-:-:S13]  /*9100*/  ELECT P0, URZ, PT ;  /* 0x00000000003f782f */ /* 0x000fda0003800000 */
.L_x_194:
[----:B------:R-:W-:Y:S04]  /*9110*/  BSSY B0, `(.L_x_183) ;  /* 0x0000019000007945 */ /* 0x000fe80003800000 */
[----:B------:R-:W-:Y:S05]  /*9120*/  @!P0 BRA `(.L_x_184) ;  /* 0x00000000005c8947 */ /* 0x000fea0003800000 */
[----:B------:R-:W-:-:S04]  /*9130*/  LOP3.LUT R4, R4, 0x2, RZ, 0xfc, !PT ;  /* 0x0000000204047812 */ /* 0x000fc800078efcff */
[----:B------:R-:W-:-:S13]  /*9140*/  ISETP.NE.AND P0, PT, R4, 0x3, PT ;  /* 0x000000030400780c */ /* 0x000fda0003f05270 */
[----:B------:R-:W-:Y:S05]  /*9150*/  @!P0 BRA `(.L_x_185) ;  /* 0x0000000000048947 */ /* 0x000fea0003800000 */
[----:B------:R-:W-:Y:S01]  /*9160*/  BPT.TRAP 0x1 ;  /* 0x000000040000795c */ /* 0x000fe20000300000 */
.L_x_185:
[----:B------:R-:W0:Y:S01]  /*9170*/  S2R R3, SR_CgaCtaId ;  /* 0x0000000000037919 */ /* 0x000e220000008800 */
[----:B------:R-:W-:Y:S02]  /*9180*/  MOV R0, 0x400 ;  /* 0x0000040000007802 */ /* 0x000fe40000000f00 */
[----:B------:R-:W-:Y:S02]  /*9190*/  SHF.L.U32 R2, R12, 0x1f, RZ ;  /* 0x0000001f0c027819 */ /* 0x000fe400000006ff */
[----:B0-----:R-:W-:-:S05]  /*91a0*/  LEA R0, R3, R0, 0x18 ;  /* 0x0000000003007211 */ /* 0x001fca00078ec0ff */
[----:B------:R-:W-:-:S04]  /*91b0*/  VIADD R0, R0, 0x10 ;  /* 0x0000001000007836 */ /* 0x000fc80000000000 */
[C---:B------:R-:W-:Y:S02]  /*91c0*/  IMAD R7, R5.reuse, 0x8, R0 ;  /* 0x0000000805077824 */ /* 0x040fe400078e0200 */
[----:B------:R-:W-:Y:S02]  /*91d0*/  VIADD R5, R5, 0x1 ;  /* 0x0000000105057836 */ /* 0x000fe40000000000 */
[----:B------:R-:W0:Y:S03]  /*91e0*/  SYNCS.PHASECHK.TRANS64.TRYWAIT P0, [R7+URZ], R2 ;  /* 0x00000002070075a7 */ /* 0x000e26000800017f */
[----:B------:R-:W-:-:S04]  /*91f0*/  ISETP.NE.AND P1, PT, R5, 0x2, PT ;  /* 0x000000020500780c */ /* 0x000fc80003f25270 */
[----:B------:R-:W-:Y:S02]  /*9200*/  SEL R3, RZ, 0x1, P1 ;  /* 0x00000001ff037807 */ /* 0x000fe40000800000 */
[----:B------:R-:W-:Y:S02]  /*9210*/  SEL R5, R5, RZ, P1 ;  /* 0x000000ff05057207 */ /* 0x000fe40000800000 */
[----:B------:R-:W-:Y:S01]  /*9220*/  LOP3.LUT R3, R12, R3, RZ, 0x3c, !PT ;  /* 0x000000030c037212 */ /* 0x000fe200078e3cff */
[----:B0-----:R-:W-:Y:S06]  /*9230*/  @!P0 BRA `(.L_x_186) ;  /* 0x0000000000a88947 */ /* 0x001fec0003800000 */
.L_x_195:
[----:B------:R-:W-:Y:S01]  /*9240*/  IMAD R5, R5, 0x8, R0 ;  /* 0x0000000805057824 */ /* 0x000fe200078e0200 */
[----:B------:R-:W-:-:S07]  /*9250*/  SHF.L.U32 R0, R3, 0x1f, RZ ;  /* 0x0000001f03007819 */ /* 0x000fce00000006ff */
.L_x_187:
[----:B-1----:R1:W2:Y:S02]  /*9260*/  SYNCS.PHASECHK.TRANS64.TRYWAIT P0, [R5+URZ], R0 ;  /* 0x00000000050075a7 */ /* 0x0022a4000800017f */
[----:B--2---:R-:W-:Y:S05]  /*9270*/  @!P0 NANOSLEEP.SYNCS 0x989680 ;  /* 0x009896800000895d */ /* 0x004fea0003900000 */
[----:B------:R-:W2:Y:S02]  /*9280*/  @!P0 SYNCS.PHASECHK.TRANS64 P0, [R5+URZ], R0 ;  /* 0x00000000050085a7 */ /* 0x000ea4000800007f */
[----:B--2---:R-:W-:Y:S05]  /*9290*/  @!P0 BRA `(.L_x_187) ;  /* 0xfffffffc00f08947 */ /* 0x004fea000383ffff */
.L_x_184:
[----:B------:R-:W-:Y:S05]  /*92a0*/  BSYNC B0 ;  /* 0x0000000000007941 */ /* 0x000fea0003800000 */
.L_x_183:
[----:B------:R-:W-:Y:S05]  /*92b0*/  EXIT ;  /* 0x000000000000794d */ /* 0x000fea0003800000 */
.L_x_17:
[----:B-1----:R-:W-:-:S04]  /*92c0*/  IMAD.U32 R11, RZ, RZ, UR6 ;  /* 0x00000006ff0b7e24 */ /* 0x002fc8000f8e00ff */
[----:B------:R1:W4:Y:S03]  /*92d0*/  SYNCS.PHASECHK.TRANS64.TRYWAIT P0, [R11+URZ], R10 ;  /* 0x0000000a0b0075a7 */ /* 0x000326000800017f */
[----:B----4-:R-:W-:Y:S05]  /*92e0*/  @!P0 NANOSLEEP.SYNCS 0x989680 ;  /* 0x009896800000895d */ /* 0x010fea0003900000 */
[----:B------:R-:W4:Y:S02]  /*92f0*/  @!P0 SYNCS.PHASECHK.TRANS64 P0, [R11+URZ], R10 ;  /* 0x0000000a0b0085a7 */ /* 0x000f24000800007f */
[----:B----4-:R-:W-:Y:S05]  /*9300*/  @!P0 BRA `(.L_x_17) ;  /* 0xfffffffc00ec8947 */ /* 0x010fea000383ffff */
[----:B------:R-:W-:Y:S05]  /*9310*/  BRA `(.L_x_16) ;  /* 0xffffff80007c7947 */ /* 0x000fea000383ffff */
.L_x_23:
[----:B-1----:R-:W-:-:S04]  /*9320*/  IMAD.U32 R12, RZ, RZ, UR12 ;  /* 0x0000000cff0c7e24 */ /* 0x002fc8000f8e00ff */
[----:B------:R1:W4:Y:S03]  /*9330*/  SYNCS.PHASECHK.TRANS64.TRYWAIT P0, [R12+URZ], R11 ;  /* 0x0000000b0c0075a7 */ /* 0x000326000800017f */
[----:B----4-:R-:W-:Y:S05]  /*9340*/  @!P0 NANOSLEEP.SYNCS 0x989680 ;  /* 0x009896800000895d */ /* 0x010fea0003900000 */
[----:B------:R-:W4:Y:S02]  /*9350*/  @!P0 SYNCS.PHASECHK.TRANS64 P0, [R12+URZ], R11 ;  /* 0x0000000b0c0085a7 */ /* 0x000f24000800007f */
[----:B----4-:R-:W-:Y:S05]  /*9360*/  @!P0 BRA `(.L_x_23) ;  /* 0xfffffffc00ec8947 */ /* 0x010fea000383ffff */
[----:B------:R-:W-:Y:S05]  /*9370*/  BRA `(.L_x_22) ;  /* 0xffffff8800e87947 */ /* 0x000fea000383ffff */
.L_x_170:
[----:B------:R-:W-:Y:S01]  /*9380*/  BSSY B1, `(.L_x_188) ;  /* 0x0000006000017945 */ /* 0x000fe20003800000 */
[----:B------:R-:W-:-:S07]  /*9390*/  IMAD.MOV.U32 R0, RZ, RZ, -0x1 ;  /* 0xffffffffff007424 */ /* 0x000fce00078e00ff */
[----:B------:R-:W-:Y:S05]  /*93a0*/  WARPSYNC.COLLECTIVE R0, `(.L_x_189) ;  /* 0x00000000000c7348 */ /* 0x000fea0003c00000 */
[----:B------:R-:W-:Y:S02]  /*93b0*/  ELECT P1, UR62, PT ;  /* 0x00000000003e782f */ /* 0x000fe40003820000 */
[----:B------:R-:W-:Y:S01]  /*93c0*/  MOV R0, UR62 ;  /* 0x0000003e00007c02 */ /* 0x000fe20008000f00 */
[----:B------:R-:W-:Y:S10]  /*93d0*/  ENDCOLLECTIVE ;  /* 0x000000000000791b */ /* 0x000ff40003800000 */
.L_x_189:
[----:B------:R-:W-:Y:S05]  /*93e0*/  BSYNC B1 ;  /* 0x0000000000017941 */ /* 0x000fea0003800000 */
.L_x_188:
[----:B------:R-:W-:Y:S05]  /*93f0*/  BRA `(.L_x_190) ;  /* 0xfffffff000887947 */ /* 0x000fea000383ffff */
.L_x_173:
[----:B-1----:R1:W2:Y:S02]  /*9400*/  SYNCS.PHASECHK.TRANS64.TRYWAIT P1, [R18+URZ+0x10], R9 ;  /* 0x00001009120075a7 */ /* 0x0022a4000802017f */
[----:B--2---:R-:W-:Y:S05]  /*9410*/  @!P1 NANOSLEEP.SYNCS 0x989680 ;  /* 0x009896800000995d */ /* 0x004fea0003900000 */
[----:B------:R-:W2:Y:S02]  /*9420*/  @!P1 SYNCS.PHASECHK.TRANS64 P1, [R18+URZ+0x10], R9 ;  /* 0x00001009120095a7 */ /* 0x000ea4000802007f */
[----:B--2---:R-:W-:Y:S05]  /*9430*/  @!P1 BRA `(.L_x_173) ;  /* 0xfffffffc00f09947 */ /* 0x004fea000383ffff */
[----:B------:R-:W-:Y:S05]  /*9440*/  BRA `(.L_x_191) ;  /* 0xfffffff000bc7947 */ /* 0x000fea000383ffff */
.L_x_182:
[----:B------:R-:W-:Y:S01]  /*9450*/  BSSY B0, `(.L_x_192) ;  /* 0x0000006000007945 */ /* 0x000fe20003800000 */
[----:B------:R-:W-:-:S07]  /*9460*/  IMAD.MOV.U32 R0, RZ, RZ, -0x1 ;  /* 0xffffffffff007424 */ /* 0x000fce00078e00ff */
[----:B------:R-:W-:Y:S05]  /*9470*/  WARPSYNC.COLLECTIVE R0, `(.L_x_193) ;  /* 0x00000000000c7348 */ /* 0x000fea0003c00000 */
[----:B------:R-:W-:Y:S02]  /*9480*/  ELECT P1, UR62, PT ;  /* 0x00000000003e782f */ /* 0x000fe40003820000 */
[----:B------:R-:W-:Y:S01]  /*9490*/  MOV R0, UR62 ;  /* 0x0000003e00007c02 */ /* 0x000fe20008000f00 */
[----:B------:R-:W-:Y:S10]  /*94a0*/  ENDCOLLECTIVE ;  /* 0x000000000000791b */ /* 0x000ff40003800000 */
.L_x_193:
[----:B------:R-:W-:Y:S05]  /*94b0*/  BSYNC B0 ;  /* 0x0000000000007941 */ /* 0x000fea0003800000 */
.L_x_192:
[----:B------:R-:W-:Y:S01]  /*94c0*/  PLOP3.LUT P0, PT, P1, PT, PT, 0x80, 0x0 ;  /* 0x000000000000781c */ /* 0x000fe20000f0f070 */
[----:B------:R-:W-:-:S12]  /*94d0*/  BRA `(.L_x_194) ;  /* 0xfffffffc000c7947 */ /* 0x000fd8000383ffff */
.L_x_186:
[----:B0-----:R0:W1:Y:S02]  /*94e0*/  SYNCS.PHASECHK.TRANS64.TRYWAIT P0, [R7+URZ], R2 ;  /* 0x00000002070075a7 */ /* 0x001064000800017f */
[----:B-1----:R-:W-:Y:S05]  /*94f0*/  @!P0 NANOSLEEP.SYNCS 0x989680 ;  /* 0x009896800000895d */ /* 0x002fea0003900000 */
[----:B------:R-:W1:Y:S02]  /*9500*/  @!P0 SYNCS.PHASECHK.TRANS64 P0, [R7+URZ], R2 ;  /* 0x00000002070085a7 */ /* 0x000e64000800007f */
[----:B-1----:R-:W-:Y:S05]  /*9510*/  @!P0 BRA `(.L_x_186) ;  /* 0xfffffffc00f08947 */ /* 0x002fea000383ffff */
[----:B------:R-:W-:Y:S05]  /*9520*/  BRA `(.L_x_195) ;  /* 0xfffffffc00447947 */ /* 0x000fea000383ffff */
.L_x_196:
[----:B------:R-:W-:-:S00]  /*9530*/  BRA `(.L_x_196) ;  /* 0xfffffffc00fc7947 */ /* 0x000fc0000383ffff */
[----:B------:R-:W-:-:S00]  /*9540*/  NOP ;  /* 0x0000000000007918 */ /* 0x000fc00000000000 */
        /* <DEDUP_REMOVED lines=11> */
.L_x_197:


//--------------------- .nv.shared._ZN7cutlass13device_kernelINS_4gemm6kernel13GemmUniversalIN4cute5tupleIJiiiiEEENS1_10collective13CollectiveMmaINS1_37MainloopSm90TmaGmmaWarpSpecializedFP8ILi2ENS5_IJNS4_1CILi1EEESB_SB_EEENS1_35KernelTmaWarpSpecializedCooperativeEEENS5_IJNSA_ILi256EEENSA_ILi64EEESG_EEENS_12float_e4m3_tENS5_IJlSB_lEEESI_SJ_NS4_8TiledMMAINS4_8MMA_AtomIJNS4_4SM904GMMA30MMA_64x64x32_F32E4M3E4M3_SS_TNILNSN_7ScaleInE1ELSP_1EEEEEENS4_6LayoutINS5_IJNSA_ILi2EEESB_SB_EEENS5_IJSB_NSA_ILi0EEESV_EEEEENS5_IJNS4_10UnderscoreESY_SY_EEEEENS4_13SM90_TMA_LOADENS4_14ComposedLayoutINS4_7SwizzleILi2ELi4ELi3EEENS4_18smem_ptr_flag_bitsILi8EEENSS_INS5_IJNSA_ILi8EEESG_EEENS5_IJSG_SB_EEEEEEEvNS4_8identityES11_S1B_vS1C_EENS_8epilogue10collective6detail29Sm90TmaWarpSpecializedAdapterINS1F_15DefaultEpilogueISI_SJ_SJ_NS1E_6thread17LinearCombinationISI_Li1EffLNS1J_9ScaleType4KindE0ELNS_15FloatRoundStyleE2ESI_EENS1_15EpilogueDefaultEEEEEvvEEEEvNT_6ParamsE --------------------------
	.section	.nv.shared._ZN7cutlass13device_kernelINS_4gemm6kernel13GemmUniversalIN4cute5tupleIJiiiiEEENS1_10collective13CollectiveMmaINS1_37MainloopSm90TmaGmmaWarpSpecializedFP8ILi2ENS5_IJNS4_1CILi1EEESB_SB_EEENS1_35KernelTmaWarpSpecializedCooperativeEEENS5_IJNSA_ILi256EEENSA_ILi64EEESG_EEENS_12float_e4m3_tENS5_IJlSB_lEEESI_SJ_NS4_8TiledMMAINS4_8MMA_AtomIJNS4_4SM904GMMA30MMA_64x64x32_F32E4M3E4M3_SS_TNILNSN_7ScaleInE1ELSP_1EEEEEENS4_6LayoutINS5_IJNSA_ILi2EEESB_SB_EEENS5_IJSB_NSA_ILi0EEESV_EEEEENS5_IJNS4_10UnderscoreESY_SY_EEEEENS4_13SM90_TMA_LOADENS4_14ComposedLayoutINS4_7SwizzleILi2ELi4ELi3EEENS4_18smem_ptr_flag_bitsILi8EEENSS_INS5_IJNSA_ILi8EEESG_EEENS5_IJSG_SB_EEEEEEEvNS4_8identityES11_S1B_vS1C_EENS_8epilogue10collective6detail29Sm90TmaWarpSpecializedAdapterINS1F_15DefaultEpilogueISI_SJ_SJ_NS1E_6thread17LinearCombinationISI_Li1EffLNS1J_9ScaleType4KindE0ELNS_15FloatRoundStyleE2ESI_EENS1_15EpilogueDefaultEEEEEvvEEEEvNT_6ParamsE,"aw",@nobits
	.sectionflags	@""
	.align	16
	.zero		1024


//--------------------- .nv.shared.reserved.0     --------------------------
	.section	.nv.shared.reserved.0,"aw",@nobits
	.weak		__nv_reservedSMEM_offset_0_alias
	.size		__nv_reservedSMEM_offset_0_alias, 0, 0
	.other		__nv_reservedSMEM_offset_0_alias,@"STO_CUDA_RESERVED_SHARED STV_DEFAULT"
__nv_reservedSMEM_offset_0_alias:
	.zero		0


//--------------------- .nv.global                --------------------------
	.section	.nv.global,"aw",@nobits
.nv.global:
	.type		_ZN40_INTERNAL_ad6e9694_4_k_cu_d804fe5b_189824cute1_E,@object
	.size		_ZN40_INTERNAL_ad6e9694_4_k_cu_d804fe5b_189824cute1_E,(_ZN40_INTERNAL_ad6e9694_4_k_cu_d804fe5b_189824cuda3std3__45__cpo6cbeginE - _ZN40_INTERNAL_ad6e9694_4_k_cu_d804fe5b_189824cute1_E)
_ZN40_INTERNAL_ad6e9694_4_k_cu_d804fe5b_189824cute1_E:
	.zero		1
	.type		_ZN40_INTERNAL_ad6e9694_4_k_cu_d804fe5b_189824cuda3std3__45__cpo6cbeginE,@object
	.size		_ZN40_INTERNAL_ad6e9694_4_k_cu_d804fe5b_189824cuda3std3__45__cpo6cbeginE,(_ZN40_INTERNAL_ad6e9694_4_k_cu_d804fe5b_189824cuda3std3__48in_placeE - _ZN40_INTERNAL_ad6e9694_4_k_cu_d804fe5b_189824cuda3std3__45__cpo6cbeginE)
_ZN40_INTERNAL_ad6e9694_4_k_cu_d804fe5b_189824cuda3std3__45__cpo6cbeginE:
	.zero		1
	.type		_ZN40_INTERNAL_ad6e9694_4_k_cu_d804fe5b_189824cuda3std3__48in_placeE,@object
	.size		_ZN40_INTERNAL_ad6e9694_4_k_cu_d804fe5b_189824cuda3std3__48in_placeE,(_ZN40_INTERNAL_ad6e9694_4_k_cu_d804fe5b_189824cuda3std6ranges3__45__cpo9iter_moveE - _ZN40_INTERNAL_ad6e9694_4_k_cu_d804fe5b_189824cuda3std3__48in_placeE)
_ZN40_INTERNAL_ad6e9694_4_k_cu_d804fe5b_189824cuda3std3__48in_placeE:
	.zero		1
	.type		_ZN40_INTERNAL_ad6e9694_4_k_cu_d804fe5b_189824cuda3std6ranges3__45__cpo9iter_moveE,@object
	.size		_ZN40_INTERNAL_ad6e9694_4_k_cu_d804fe5b_189824cuda3std6ranges3__45__cpo9iter_moveE,(_ZN40_INTERNAL_ad6e9694_4_k_cu_d804fe5b_189824cuda3std3__45__cpo5beginE - _ZN40_INTERNAL_ad6e9694_4_k_cu_d804fe5b_189824cuda3std6ranges3__45__cpo9iter_moveE)
_ZN40_INTERNAL_ad6e9694_4_k_cu_d804fe5b_189824cuda3std6ranges3__45__cpo9iter_moveE:
	.zero		1
	.type		_ZN40_INTERNAL_ad6e9694_4_k_cu_d804fe5b_189824cuda3std3__45__cpo5beginE,@object
	.size		_ZN40_INTERNAL_ad6e9694_4_k_cu_d804fe5b_189824cuda3std3__45__cpo5beginE,(_ZN40_INTERNAL_ad6e9694_4_k_cu_d804fe5b_189824cuda3std3__442_GLOBAL__N__ad6e9694_4_k_cu_d804fe5b_189826ignoreE - _ZN40_INTERNAL_ad6e9694_4_k_cu_d804fe5b_189824cuda3std3__45__cpo5beginE)
_ZN40_INTERNAL_ad6e9694_4_k_cu_d804fe5b_189824cuda3std3__45__cpo5beginE:
	.zero		1
	.type		_ZN40_INTERNAL_ad6e9694_4_k_cu_d804fe5b_189824cuda3std3__442_GLOBAL__N__ad6e9694_4_k_cu_d804fe5b_189826ignoreE,@object
	.size		_ZN40_INTERNAL_ad6e9694_4_k_cu_d804fe5b_189824cuda3std3__442_GLOBAL__N__ad6e9694_4_k_cu_d804fe5b_189826ignoreE,(_ZN40_INTERNAL_ad6e9694_4_k_cu_d804fe5b_189824cute7productE - _ZN40_INTERNAL_ad6e9694_4_k_cu_d804fe5b_189824cuda3std3__442_GLOBAL__N__ad6e9694_4_k_cu_d804fe5b_189826ignoreE)
_ZN40_INTERNAL_ad6e9694_4_k_cu_d804fe5b_189824cuda3std3__442_GLOBAL__N__ad6e9694_4_k_cu_d804fe5b_189826ignoreE:
	.zero		1
	.type		_ZN40_INTERNAL_ad6e9694_4_k_cu_d804fe5b_189824cute7productE,@object
	.size		_ZN40_INTERNAL_ad6e9694_4_k_cu_d804fe5b_189824cute7productE,(_ZN40_INTERNAL_ad6e9694_4_k_cu_d804fe5b_189824cuda3std3__45__cpo3endE - _ZN40_INTERNAL_ad6e9694_4_k_cu_d804fe5b_189824cute7productE)
_ZN40_INTERNAL_ad6e9694_4_k_cu_d804fe5b_189824cute7productE:
	.zero		1
	.type		_ZN40_INTERNAL_ad6e9694_4_k_cu_d804fe5b_189824cuda3std3__45__cpo3endE,@object
	.size		_ZN40_INTERNAL_ad6e9694_4_k_cu_d804fe5b_189824cuda3std3__45__cpo3endE,(_ZN40_INTERNAL_ad6e9694_4_k_cu_d804fe5b_189824cuda3std3__419piecewise_constructE - _ZN40_INTERNAL_ad6e9694_4_k_cu_d804fe5b_189824cuda3std3__45__cpo3endE)
_ZN40_INTERNAL_ad6e9694_4_k_cu_d804fe5b_189824cuda3std3__45__cpo3endE:
	.zero		1
	.type		_ZN40_INTERNAL_ad6e9694_4_k_cu_d804fe5b_189824cuda3std3__419piecewise_constructE,@object
	.size		_ZN40_INTERNAL_ad6e9694_4_k_cu_d804fe5b_189824cuda3std3__419piecewise_constructE,(_ZN40_INTERNAL_ad6e9694_4_k_cu_d804fe5b_189824cuda3std3__45__cpo4cendE - _ZN40_INTERNAL_ad6e9694_4_k_cu_d804fe5b_189824cuda3std3__419piecewise_constructE)
_ZN40_INTERNAL_ad6e9694_4_k_cu_d804fe5b_189824cuda3std3__419piecewise_constructE:
	.zero		1
	.type		_ZN40_INTERNAL_ad6e9694_4_k_cu_d804fe5b_189824cuda3std3__45__cpo4cendE,@object
	.size		_ZN40_INTERNAL_ad6e9694_4_k_cu_d804fe5b_189824cuda3std3__45__cpo4cendE,(_ZN40_INTERNAL_ad6e9694_4_k_cu_d804fe5b_189824cuda3std6ranges3__45__cpo4swapE - _ZN40_INTERNAL_ad6e9694_4_k_cu_d804fe5b_189824cuda3std3__45__cpo4cendE)
_ZN40_INTERNAL_ad6e9694_4_k_cu_d804fe5b_189824cuda3std3__45__cpo4cendE:
	.zero		1
	.type		_ZN40_INTERNAL_ad6e9694_4_k_cu_d804fe5b_189824cuda3std6ranges3__45__cpo4swapE,@object
	.size		_ZN40_INTERNAL_ad6e9694_4_k_cu_d804fe5b_189824cuda3std6ranges3__45__cpo4swapE,(.L_7 - _ZN40_INTERNAL_ad6e9694_4_k_cu_d804fe5b_189824cuda3std6ranges3__45__cpo4swapE)
_ZN40_INTERNAL_ad6e9694_4_k_cu_d804fe5b_189824cuda3std6ranges3__45__cpo4swapE:
	.zero		1
.L_7:


//--------------------- .nv.constant0._ZN7cutlass13device_kernelINS_4gemm6kernel13GemmUniversalIN4cute5tupleIJiiiiEEENS1_10collective13CollectiveMmaINS1_37MainloopSm90TmaGmmaWarpSpecializedFP8ILi2ENS5_IJNS4_1CILi1EEESB_SB_EEENS1_35KernelTmaWarpSpecializedCooperativeEEENS5_IJNSA_ILi256EEENSA_ILi64EEESG_EEENS_12float_e4m3_tENS5_IJlSB_lEEESI_SJ_NS4_8TiledMMAINS4_8MMA_AtomIJNS4_4SM904GMMA30MMA_64x64x32_F32E4M3E4M3_SS_TNILNSN_7ScaleInE1ELSP_1EEEEEENS4_6LayoutINS5_IJNSA_ILi2EEESB_SB_EEENS5_IJSB_NSA_ILi0EEESV_EEEEENS5_IJNS4_10UnderscoreESY_SY_EEEEENS4_13SM90_TMA_LOADENS4_14ComposedLayoutINS4_7SwizzleILi2ELi4ELi3EEENS4_18smem_ptr_flag_bitsILi8EEENSS_INS5_IJNSA_ILi8EEESG_EEENS5_IJSG_SB_EEEEEEEvNS4_8identityES11_S1B_vS1C_EENS_8epilogue10collective6detail29Sm90TmaWarpSpecializedAdapterINS1F_15DefaultEpilogueISI_SJ_SJ_NS1E_6thread17LinearCombinationISI_Li1EffLNS1J_9ScaleType4KindE0ELNS_15FloatRoundStyleE2ESI_EENS1_15EpilogueDefaultEEEEEvvEEEEvNT_6ParamsE --------------------------
	.section	.nv.constant0._ZN7cutlass13device_kernelINS_4gemm6kernel13GemmUniversalIN4cute5tupleIJiiiiEEENS1_10collective13CollectiveMmaINS1_37MainloopSm90TmaGmmaWarpSpecializedFP8ILi2ENS5_IJNS4_1CILi1EEESB_SB_EEENS1_35KernelTmaWarpSpecializedCooperativeEEENS5_IJNSA_ILi256EEENSA_ILi64EEESG_EEENS_12float_e4m3_tENS5_IJlSB_lEEESI_SJ_NS4_8TiledMMAINS4_8MMA_AtomIJNS4_4SM904GMMA30MMA_64x64x32_F32E4M3E4M3_SS_TNILNSN_7ScaleInE1ELSP_1EEEEEENS4_6LayoutINS5_IJNSA_ILi2EEESB_SB_EEENS5_IJSB_NSA_ILi0EEESV_EEEEENS5_IJNS4_10UnderscoreESY_SY_EEEEENS4_13SM90_TMA_LOADENS4_14ComposedLayoutINS4_7SwizzleILi2ELi4ELi3EEENS4_18smem_ptr_flag_bitsILi8EEENSS_INS5_IJNSA_ILi8EEESG_EEENS5_IJSG_SB_EEEEEEEvNS4_8identityES11_S1B_vS1C_EENS_8epilogue10collective6detail29Sm90TmaWarpSpecializedAdapterINS1F_15DefaultEpilogueISI_SJ_SJ_NS1E_6thread17LinearCombinationISI_Li1EffLNS1J_9ScaleType4KindE0ELNS_15FloatRoundStyleE2ESI_EENS1_15EpilogueDefaultEEEEEvvEEEEvNT_6ParamsE,"a",@progbits
	.sectionflags	@""
	.align	4
.nv.constant0._ZN7cutlass13device_kernelINS_4gemm6kernel13GemmUniversalIN4cute5tupleIJiiiiEEENS1_10collective13CollectiveMmaINS1_37MainloopSm90TmaGmmaWarpSpecializedFP8ILi2ENS5_IJNS4_1CILi1EEESB_SB_EEENS1_35KernelTmaWarpSpecializedCooperativeEEENS5_IJNSA_ILi256EEENSA_ILi64EEESG_EEENS_12float_e4m3_tENS5_IJlSB_lEEESI_SJ_NS4_8TiledMMAINS4_8MMA_AtomIJNS4_4SM904GMMA30MMA_64x64x32_F32E4M3E4M3_SS_TNILNSN_7ScaleInE1ELSP_1EEEEEENS4_6LayoutINS5_IJNSA_ILi2EEESB_SB_EEENS5_IJSB_NSA_ILi0EEESV_EEEEENS5_IJNS4_10UnderscoreESY_SY_EEEEENS4_13SM90_TMA_LOADENS4_14ComposedLayoutINS4_7SwizzleILi2ELi4ELi3EEENS4_18smem_ptr_flag_bitsILi8EEENSS_INS5_IJNSA_ILi8EEESG_EEENS5_IJSG_SB_EEEEEEEvNS4_8identityES11_S1B_vS1C_EENS_8epilogue10collective6detail29Sm90TmaWarpSpecializedAdapterINS1F_15DefaultEpilogueISI_SJ_SJ_NS1E_6thread17LinearCombinationISI_Li1EffLNS1J_9ScaleType4KindE0ELNS_15FloatRoundStyleE2ESI_EENS1_15EpilogueDefaultEEEEEvvEEEEvNT_6ParamsE:
	.zero		1664


//--------------------- SYMBOLS --------------------------

	.type		.nv.reservedSmem.offset0,@object
	.size		.nv.reservedSmem.offset0,0x4
